def attn_fwd(
    Q,
    K,
    V,
    Out,
    Lse,
    sm_scale,
    stride_qz,
    stride_qh,
    stride_qm,
    stride_qk,
    stride_kz,
    stride_kh,
    stride_kn,
    stride_kk,
    stride_vz,
    stride_vh,
    stride_vn,
    stride_vk,
    stride_oz,
    stride_oh,
    stride_om,
    stride_ok,
    seqlen_q,
    seqlen_k,
    BLOCK_M: tl.constexpr,
    BLOCK_N: tl.constexpr,
    HEAD_DIM: tl.constexpr,
    CAUSAL: tl.constexpr,
):
    start_m = tl.program_id(0)
    off_hz = tl.program_id(1)
    q_off = off_hz * stride_qh
    k_off = off_hz * stride_kh
    v_off = off_hz * stride_vh
    offs_m = start_m * BLOCK_M + tl.arange(0, BLOCK_M)
    offs_d = tl.arange(0, HEAD_DIM)
    offs_n = tl.arange(0, BLOCK_N)
    q_ptrs = Q + q_off + offs_m[:, None] * stride_qm + offs_d[None, :] * stride_qk
    k_ptrs = K + k_off + offs_d[:, None] * stride_kk + offs_n[None, :] * stride_kn
    v_ptrs = V + v_off + offs_n[:, None] * stride_vn + offs_d[None, :] * stride_vk
    m_i = tl.full([BLOCK_M], float("-inf"), dtype=tl.float32)
    l_i = tl.zeros([BLOCK_M], dtype=tl.float32) + 1.0
    acc = tl.zeros([BLOCK_M, HEAD_DIM], dtype=tl.float32)
    q = tl.load(q_ptrs)
    acc, l_i, m_i = _attn_fwd_inner(
        acc,
        l_i,
        m_i,
        q,
        k_ptrs,
        v_ptrs,
        sm_scale,
        stride_kn,
        stride_vn,
        start_m,
        seqlen_k,
        BLOCK_M,
        BLOCK_N,
        HEAD_DIM,
        CAUSAL,
    )
    acc = acc / l_i[:, None]
    lse = m_i + tl.math.log2(l_i) / 1.4426950408889634
    o_ptrs = (
        Out
        + off_hz * stride_oh
        + offs_m[:, None] * stride_om
        + offs_d[None, :] * stride_ok
    )
    tl.store(o_ptrs, acc.to(Out.dtype.element_ty))
    tl.store(Lse + off_hz * seqlen_q + offs_m, lse)

# config = {"BLOCK_M": 256, "BLOCK_N": 64, "HEAD_DIM": 64, "arch": "sm_80", "causal": false, "dtype": "fp16", "num_stages": 2, "num_warps": 8}
# arch = sm_80


// ===== COMPILED SASS (sm_80) =====

	.target	sm_80

	.elftype	@"ET_EXEC"


//--------------------- .note.nv.tkinfo           --------------------------
	.section	.note.nv.tkinfo,"",@"SHT_NOTE"
	.sectionflags	@"SHF_NOTE_NV_TKINFO"
	.tkinfo
        /*0018*/ 	.word	0x00000002
        /*0030*/ 	.string	""
        /*0030*/ 	.string	"ptxas"
        /*0030*/ 	.string	"Cuda compilation tools, release 13.0, V13.0.88"
        /*0030*/ 	.string	"Build cuda_13.0.r13.0/compiler.36424714_0"
        /*0030*/ 	.string	"-v  -suppress-debug-info  -lineinfo  -arch sm_80 "



//--------------------- .note.nv.cuinfo           --------------------------
	.section	.note.nv.cuinfo,"",@"SHT_NOTE"
	.sectionflags	@"SHF_NOTE_NV_CUINFO"
        /*0018*/ 	.short	0x0002
        /*001a*/ 	.short	0x0050
        /*001c*/ 	.short	0x0082
	.zero		2


//--------------------- .nv.info                  --------------------------
	.section	.nv.info,"",@"SHT_CUDA_INFO"
	.align	4


	//----- nvinfo : EIATTR_REGCOUNT
	.align		4
        /*0000*/ 	.byte	0x04, 0x2f
        /*0002*/ 	.short	(.L_2 - .L_1)
	.align		4
.L_1:
        /*0004*/ 	.word	index@(attn_fwd)
        /*0008*/ 	.word	0x000000ff


	//----- nvinfo : EIATTR_FRAME_SIZE
	.align		4
.L_2:
        /*000c*/ 	.byte	0x04, 0x11
        /*000e*/ 	.short	(.L_4 - .L_3)
	.align		4
.L_3:
        /*0010*/ 	.word	index@(attn_fwd)
        /*0014*/ 	.word	0x00000058


	//----- nvinfo : EIATTR_MIN_STACK_SIZE
	.align		4
.L_4:
        /*0018*/ 	.byte	0x04, 0x12
        /*001a*/ 	.short	(.L_6 - .L_5)
	.align		4
.L_5:
        /*001c*/ 	.word	index@(attn_fwd)
        /*0020*/ 	.word	0x00000058
.L_6:


//--------------------- .nv.info.attn_fwd         --------------------------
	.section	.nv.info.attn_fwd,"",@"SHT_CUDA_INFO"
	.sectionflags	@""
	.align	4


	//----- nvinfo : EIATTR_CUDA_API_VERSION
	.align		4
        /*0000*/ 	.byte	0x04, 0x37
        /*0002*/ 	.short	(.L_8 - .L_7)
.L_7:
        /*0004*/ 	.word	0x00000082


	//----- nvinfo : EIATTR_SW2861232_WAR
	.align		4
.L_8:
        /*0008*/ 	.byte	0x01, 0x35
	.zero		2


	//----- nvinfo : EIATTR_PARAM_CBANK
	.align		4
        /*000c*/ 	.byte	0x04, 0x0a
        /*000e*/ 	.short	(.L_10 - .L_9)
	.align		4
.L_9:
        /*0010*/ 	.word	index@(.nv.constant0.attn_fwd)
        /*0014*/ 	.short	0x0160
        /*0016*/ 	.short	0x0088


	//----- nvinfo : EIATTR_CBANK_PARAM_SIZE
	.align		4
.L_10:
        /*0018*/ 	.byte	0x03, 0x19
        /*001a*/ 	.short	0x0088


	//----- nvinfo : EIATTR_KPARAM_INFO
	.align		4
        /*001c*/ 	.byte	0x04, 0x17
        /*001e*/ 	.short	(.L_12 - .L_11)
.L_11:
        /*0020*/ 	.word	0x00000000
        /*0024*/ 	.short	0x0019
        /*0026*/ 	.short	0x0080
        /*0028*/ 	.byte	0x00, 0xf4, 0x21, 0x00


	//----- nvinfo : EIATTR_KPARAM_INFO
	.align		4
.L_12:
        /*002c*/ 	.byte	0x04, 0x17
        /*002e*/ 	.short	(.L_14 - .L_13)
.L_13:
        /*0030*/ 	.word	0x00000000
        /*0034*/ 	.short	0x0018
        /*0036*/ 	.short	0x0078
        /*0038*/ 	.byte	0x00, 0xf4, 0x21, 0x00


	//----- nvinfo : EIATTR_KPARAM_INFO
	.align		4
.L_14:
        /*003c*/ 	.byte	0x04, 0x17
        /*003e*/ 	.short	(.L_16 - .L_15)
.L_15:
        /*0040*/ 	.word	0x00000000
        /*0044*/ 	.short	0x0017
        /*0046*/ 	.short	0x0070
        /*0048*/ 	.byte	0x00, 0xf0, 0x11, 0x00


	//----- nvinfo : EIATTR_KPARAM_INFO
	.align		4
.L_16:
        /*004c*/ 	.byte	0x04, 0x17
        /*004e*/ 	.short	(.L_18 - .L_17)
.L_17:
        /*0050*/ 	.word	0x00000000
        /*0054*/ 	.short	0x0016
        /*0056*/ 	.short	0x006c
        /*0058*/ 	.byte	0x00, 0xf0, 0x11, 0x00


	//----- nvinfo : EIATTR_KPARAM_INFO
	.align		4
.L_18:
        /*005c*/ 	.byte	0x04, 0x17
        /*005e*/ 	.short	(.L_20 - .L_19)
.L_19:
        /*0060*/ 	.word	0x00000000
        /*0064*/ 	.short	0x0015
        /*0066*/ 	.short	0x0068
        /*0068*/ 	.byte	0x00, 0xf0, 0x11, 0x00


	//----- nvinfo : EIATTR_KPARAM_INFO
	.align		4
.L_20:
        /*006c*/ 	.byte	0x04, 0x17
        /*006e*/ 	.short	(.L_22 - .L_21)
.L_21:
        /*0070*/ 	.word	0x00000000
        /*0074*/ 	.short	0x0014
        /*0076*/ 	.short	0x0064
        /*0078*/ 	.byte	0x00, 0xf0, 0x11, 0x00


	//----- nvinfo : EIATTR_KPARAM_INFO
	.align		4
.L_22:
        /*007c*/ 	.byte	0x04, 0x17
        /*007e*/ 	.short	(.L_24 - .L_23)
.L_23:
        /*0080*/ 	.word	0x00000000
        /*0084*/ 	.short	0x0013
        /*0086*/ 	.short	0x0060
        /*0088*/ 	.byte	0x00, 0xf0, 0x11, 0x00


	//----- nvinfo : EIATTR_KPARAM_INFO
	.align		4
.L_24:
        /*008c*/ 	.byte	0x04, 0x17
        /*008e*/ 	.short	(.L_26 - .L_25)
.L_25:
        /*0090*/ 	.word	0x00000000
        /*0094*/ 	.short	0x0012
        /*0096*/ 	.short	0x005c
        /*0098*/ 	.byte	0x00, 0xf0, 0x11, 0x00


	//----- nvinfo : EIATTR_KPARAM_INFO
	.align		4
.L_26:
        /*009c*/ 	.byte	0x04, 0x17
        /*009e*/ 	.short	(.L_28 - .L_27)
.L_27:
        /*00a0*/ 	.word	0x00000000
        /*00a4*/ 	.short	0x0011
        /*00a6*/ 	.short	0x0058
        /*00a8*/ 	.byte	0x00, 0xf0, 0x11, 0x00


	//----- nvinfo : EIATTR_KPARAM_INFO
	.align		4
.L_28:
        /*00ac*/ 	.byte	0x04, 0x17
        /*00ae*/ 	.short	(.L_30 - .L_29)
.L_29:
        /*00b0*/ 	.word	0x00000000
        /*00b4*/ 	.short	0x0010
        /*00b6*/ 	.short	0x0054
        /*00b8*/ 	.byte	0x00, 0xf0, 0x11, 0x00


	//----- nvinfo : EIATTR_KPARAM_INFO
	.align		4
.L_30:
        /*00bc*/ 	.byte	0x04, 0x17
        /*00be*/ 	.short	(.L_32 - .L_31)
.L_31:
        /*00c0*/ 	.word	0x00000000
        /*00c4*/ 	.short	0x000f
        /*00c6*/ 	.short	0x0050
        /*00c8*/ 	.byte	0x00, 0xf0, 0x11, 0x00


	//----- nvinfo : EIATTR_KPARAM_INFO
	.align		4
.L_32:
        /*00cc*/ 	.byte	0x04, 0x17
        /*00ce*/ 	.short	(.L_34 - .L_33)
.L_33:
        /*00d0*/ 	.word	0x00000000
        /*00d4*/ 	.short	0x000e
        /*00d6*/ 	.short	0x004c
        /*00d8*/ 	.byte	0x00, 0xf0, 0x11, 0x00


	//----- nvinfo : EIATTR_KPARAM_INFO
	.align		4
.L_34:
        /*00dc*/ 	.byte	0x04, 0x17
        /*00de*/ 	.short	(.L_36 - .L_35)
.L_35:
        /*00e0*/ 	.word	0x00000000
        /*00e4*/ 	.short	0x000d
        /*00e6*/ 	.short	0x0048
        /*00e8*/ 	.byte	0x00, 0xf0, 0x11, 0x00


	//----- nvinfo : EIATTR_KPARAM_INFO
	.align		4
.L_36:
        /*00ec*/ 	.byte	0x04, 0x17
        /*00ee*/ 	.short	(.L_38 - .L_37)
.L_37:
        /*00f0*/ 	.word	0x00000000
        /*00f4*/ 	.short	0x000c
        /*00f6*/ 	.short	0x0044
        /*00f8*/ 	.byte	0x00, 0xf0, 0x11, 0x00


	//----- nvinfo : EIATTR_KPARAM_INFO
	.align		4
.L_38:
        /*00fc*/ 	.byte	0x04, 0x17
        /*00fe*/ 	.short	(.L_40 - .L_39)
.L_39:
        /*0100*/ 	.word	0x00000000
        /*0104*/ 	.short	0x000b
        /*0106*/ 	.short	0x0040
        /*0108*/ 	.byte	0x00, 0xf0, 0x11, 0x00


	//----- nvinfo : EIATTR_KPARAM_INFO
	.align		4
.L_40:
        /*010c*/ 	.byte	0x04, 0x17
        /*010e*/ 	.short	(.L_42 - .L_41)
.L_41:
        /*0110*/ 	.word	0x00000000
        /*0114*/ 	.short	0x000a
        /*0116*/ 	.short	0x003c
        /*0118*/ 	.byte	0x00, 0xf0, 0x11, 0x00


	//----- nvinfo : EIATTR_KPARAM_INFO
	.align		4
.L_42:
        /*011c*/ 	.byte	0x04, 0x17
        /*011e*/ 	.short	(.L_44 - .L_43)
.L_43:
        /*0120*/ 	.word	0x00000000
        /*0124*/ 	.short	0x0009
        /*0126*/ 	.short	0x0038
        /*0128*/ 	.byte	0x00, 0xf0, 0x11, 0x00


	//----- nvinfo : EIATTR_KPARAM_INFO
	.align		4
.L_44:
        /*012c*/ 	.byte	0x04, 0x17
        /*012e*/ 	.short	(.L_46 - .L_45)
.L_45:
        /*0130*/ 	.word	0x00000000
        /*0134*/ 	.short	0x0008
        /*0136*/ 	.short	0x0034
        /*0138*/ 	.byte	0x00, 0xf0, 0x11, 0x00


	//----- nvinfo : EIATTR_KPARAM_INFO
	.align		4
.L_46:
        /*013c*/ 	.byte	0x04, 0x17
        /*013e*/ 	.short	(.L_48 - .L_47)
.L_47:
        /*0140*/ 	.word	0x00000000
        /*0144*/ 	.short	0x0007
        /*0146*/ 	.short	0x0030
        /*0148*/ 	.byte	0x00, 0xf0, 0x11, 0x00


	//----- nvinfo : EIATTR_KPARAM_INFO
	.align		4
.L_48:
        /*014c*/ 	.byte	0x04, 0x17
        /*014e*/ 	.short	(.L_50 - .L_49)
.L_49:
        /*0150*/ 	.word	0x00000000
        /*0154*/ 	.short	0x0006
        /*0156*/ 	.short	0x002c
        /*0158*/ 	.byte	0x00, 0xf0, 0x11, 0x00


	//----- nvinfo : EIATTR_KPARAM_INFO
	.align		4
.L_50:
        /*015c*/ 	.byte	0x04, 0x17
        /*015e*/ 	.short	(.L_52 - .L_51)
.L_51:
        /*0160*/ 	.word	0x00000000
        /*0164*/ 	.short	0x0005
        /*0166*/ 	.short	0x0028
        /*0168*/ 	.byte	0x00, 0xf0, 0x11, 0x00


	//----- nvinfo : EIATTR_KPARAM_INFO
	.align		4
.L_52:
        /*016c*/ 	.byte	0x04, 0x17
        /*016e*/ 	.short	(.L_54 - .L_53)
.L_53:
        /*0170*/ 	.word	0x00000000
        /*0174*/ 	.short	0x0004
        /*0176*/ 	.short	0x0020
        /*0178*/ 	.byte	0x00, 0xf4, 0x21, 0x00


	//----- nvinfo : EIATTR_KPARAM_INFO
	.align		4
.L_54:
        /*017c*/ 	.byte	0x04, 0x17
        /*017e*/ 	.short	(.L_56 - .L_55)
.L_55:
        /*0180*/ 	.word	0x00000000
        /*0184*/ 	.short	0x0003
        /*0186*/ 	.short	0x0018
        /*0188*/ 	.byte	0x00, 0xf4, 0x21, 0x00


	//----- nvinfo : EIATTR_KPARAM_INFO
	.align		4
.L_56:
        /*018c*/ 	.byte	0x04, 0x17
        /*018e*/ 	.short	(.L_58 - .L_57)
.L_57:
        /*0190*/ 	.word	0x00000000
        /*0194*/ 	.short	0x0002
        /*0196*/ 	.short	0x0010
        /*0198*/ 	.byte	0x00, 0xf4, 0x21, 0x00


	//----- nvinfo : EIATTR_KPARAM_INFO
	.align		4
.L_58:
        /*019c*/ 	.byte	0x04, 0x17
        /*019e*/ 	.short	(.L_60 - .L_59)
.L_59:
        /*01a0*/ 	.word	0x00000000
        /*01a4*/ 	.short	0x0001
        /*01a6*/ 	.short	0x0008
        /*01a8*/ 	.byte	0x00, 0xf4, 0x21, 0x00


	//----- nvinfo : EIATTR_KPARAM_INFO
	.align		4
.L_60:
        /*01ac*/ 	.byte	0x04, 0x17
        /*01ae*/ 	.short	(.L_62 - .L_61)
.L_61:
        /*01b0*/ 	.word	0x00000000
        /*01b4*/ 	.short	0x0000
        /*01b6*/ 	.short	0x0000
        /*01b8*/ 	.byte	0x00, 0xf4, 0x21, 0x00


	//----- nvinfo : EIATTR_MAXREG_COUNT
	.align		4
.L_62:
        /*01bc*/ 	.byte	0x03, 0x1b
        /*01be*/ 	.short	0x00ff


	//----- nvinfo : EIATTR_NUM_BARRIERS
	.align		4
        /*01c0*/ 	.byte	0x02, 0x4c
        /*01c2*/ 	.byte	0x01
	.zero		1


	//----- nvinfo : EIATTR_ANNOTATIONS
	.align		4
        /*01c4*/ 	.byte	0x04, 0x55
        /*01c6*/ 	.short	(.L_64 - .L_63)


	//   ....[0]....
.L_63:
        /*01c8*/ 	.word	0x00000001
        /*01cc*/ 	.byte	0xd0, 0x1d, 0x00, 0x00, 0x01, 0x00, 0x00, 0x00, 0x10, 0x1e, 0x00, 0x00, 0x01, 0x00, 0x00, 0x00
        /* <DEDUP_REMOVED lines=9> */
        /*026c*/ 	.byte	0x20, 0x26, 0x00, 0x00, 0x01, 0x00, 0x00, 0x00, 0x30, 0x26, 0x00, 0x00


	//----- nvinfo : EIATTR_MERCURY_ISA_VERSION
	.align		4
.L_64:
        /*0278*/ 	.byte	0x03, 0x5f
        /*027a*/ 	.short	0x0000


	//----- nvinfo : EIATTR_COOP_GROUP_MASK_REGIDS
	.align		4
        /*027c*/ 	.byte	0x04, 0x29
        /*027e*/ 	.short	(.L_66 - .L_65)


	//   ....[0]....
.L_65:
        /*0280*/ 	.word	0xffffffff


	//   ....[1]....
        /*0284*/ 	.word	0xffffffff


	//   ....[2]....
        /*0288*/ 	.word	0xffffffff


	//   ....[3]....
        /*028c*/ 	.word	0xffffffff


	//   ....[4]....
        /*0290*/ 	.word	0xffffffff


	//   ....[5]....
        /*0294*/ 	.word	0xffffffff


	//   ....[6]....
        /*0298*/ 	.word	0xffffffff


	//   ....[7]....
        /*029c*/ 	.word	0xffffffff


	//   ....[8]....
        /*02a0*/ 	.word	0xffffffff


	//   ....[9]....
        /*02a4*/ 	.word	0xffffffff


	//   ....[10]....
        /*02a8*/ 	.word	0xffffffff


	//   ....[11]....
        /*02ac*/ 	.word	0xffffffff


	//   ....[12]....
        /*02b0*/ 	.word	0xffffffff


	//   ....[13]....
        /*02b4*/ 	.word	0xffffffff


	//   ....[14]....
        /*02b8*/ 	.word	0xffffffff


	//   ....[15]....
        /*02bc*/ 	.word	0xffffffff


	//----- nvinfo : EIATTR_COOP_GROUP_INSTR_OFFSETS
	.align		4
.L_66:
        /*02c0*/ 	.byte	0x04, 0x28
        /*02c2*/ 	.short	(.L_68 - .L_67)


	//   ....[0]....
.L_67:
        /*02c4*/ 	.word	0x00003680


	//   ....[1]....
        /*02c8*/ 	.word	0x000038a0


	//   ....[2]....
        /*02cc*/ 	.word	0x00003940


	//   ....[3]....
        /*02d0*/ 	.word	0x000039f0


	//   ....[4]....
        /*02d4*/ 	.word	0x00003aa0


	//   ....[5]....
        /*02d8*/ 	.word	0x00003ab0


	//   ....[6]....
        /*02dc*/ 	.word	0x00003ad0


	//   ....[7]....
        /*02e0*/ 	.word	0x00003b30


	//   ....[8]....
        /*02e4*/ 	.word	0x00005500


	//   ....[9]....
        /*02e8*/ 	.word	0x00005510


	//   ....[10]....
        /*02ec*/ 	.word	0x00005520


	//   ....[11]....
        /*02f0*/ 	.word	0x00005530


	//   ....[12]....
        /*02f4*/ 	.word	0x000055b0


	//   ....[13]....
        /*02f8*/ 	.word	0x00005630


	//   ....[14]....
        /*02fc*/ 	.word	0x00005640


	//   ....[15]....
        /*0300*/ 	.word	0x00005650


	//----- nvinfo : EIATTR_EXIT_INSTR_OFFSETS
	.align		4
.L_68:
        /*0304*/ 	.byte	0x04, 0x1c
        /*0306*/ 	.short	(.L_70 - .L_69)


	//   ....[0]....
.L_69:
        /*0308*/ 	.word	0x00008820


	//----- nvinfo : EIATTR_REQNTID
	.align		4
.L_70:
        /*030c*/ 	.byte	0x04, 0x10
        /*030e*/ 	.short	(.L_72 - .L_71)
.L_71:
        /*0310*/ 	.word	0x00000100
        /*0314*/ 	.word	0x00000001
        /*0318*/ 	.word	0x00000001
.L_72:


//--------------------- .nv.callgraph             --------------------------
	.section	.nv.callgraph,"",@"SHT_CUDA_CALLGRAPH"
	.align	4
	.sectionentsize	8
	.align		4
        /*0000*/ 	.word	0x00000000
	.align		4
        /*0004*/ 	.word	0xffffffff
	.align		4
        /*0008*/ 	.word	0x00000000
	.align		4
        /*000c*/ 	.word	0xfffffffe
	.align		4
        /*0010*/ 	.word	0x00000000
	.align		4
        /*0014*/ 	.word	0xfffffffd
	.align		4
        /*0018*/ 	.word	0x00000000
	.align		4
        /*001c*/ 	.word	0xfffffffc


//--------------------- .nv.rel.action            --------------------------
	.section	.nv.rel.action,"",@"SHT_CUDA_RELOCINFO"
	.align	8
	.sectionentsize	8
        /*0000*/ 	.byte	0x73, 0x00, 0x00, 0x00, 0x00, 0x00, 0x00, 0x00, 0x00, 0x00, 0x00, 0x11, 0x25, 0x00, 0x05, 0x36


//--------------------- .nv.constant4             --------------------------
	.section	.nv.constant4,"a",@progbits
	.align	8
	.align		8
.nv.constant4:
        /*0000*/ 	.dword	_$_str


//--------------------- .nv.constant0.attn_fwd    --------------------------
	.section	.nv.constant0.attn_fwd,"a",@progbits
	.sectionflags	@""
	.align	4
.nv.constant0.attn_fwd:
	.zero		488


//--------------------- .text.attn_fwd            --------------------------
	.section	.text.attn_fwd,"ax",@progbits
	.sectioninfo	@"SHI_REGISTERS=255"
	.align	128
        .global         attn_fwd
        .type           attn_fwd,@function
        .size           attn_fwd,(.L_x_4 - attn_fwd)
        .other          attn_fwd,@"STO_CUDA_ENTRY STV_DEFAULT"
attn_fwd:
.text.attn_fwd:
[----:B------:R-:W-:Y:S02]  /*0000*/  MOV R1, c[0x0][0x28] ;  /* 0x00000a0000017a02 */ /* 0x000fe40000000f00 */
[----:B------:R-:W0:Y:S01]  /*0010*/  S2R R132, SR_TID.X ;  /* 0x0000000000847919 */ /* 0x000e220000002100 */
[----:B------:R-:W-:Y:S01]  /*0020*/  MOV R55, c[0x0][0x198] ;  /* 0x0000660000377a02 */ /* 0x000fe20000000f00 */
[----:B------:R-:W-:Y:S01]  /*0030*/  ULDC.64 UR4, c[0x0][0x118] ;  /* 0x0000460000047ab9 */ /* 0x000fe20000000a00 */
[----:B------:R-:W-:Y:S01]  /*0040*/  IADD3 R1, R1, -0x58, RZ ;  /* 0xffffffa801017810 */ /* 0x000fe20007ffe0ff */
[----:B------:R-:W1:Y:S01]  /*0050*/  S2R R0, SR_CTAID.X ;  /* 0x0000000000007919 */ /* 0x000e620000002500 */
[C---:B------:R-:W-:Y:S01]  /*0060*/  SHF.L.U32 R15, R55.reuse, 0x4, RZ ;  /* 0x00000004370f7819 */ /* 0x040fe200000006ff */
[C---:B------:R-:W-:Y:S01]  /*0070*/  IMAD R23, R55.reuse, 0x14, RZ ;  /* 0x0000001437177824 */ /* 0x040fe200078e02ff */
[C---:B------:R-:W-:Y:S01]  /*0080*/  SHF.L.U32 R11, R55.reuse, 0x3, RZ ;  /* 0x00000003370b7819 */ /* 0x040fe200000006ff */
[----:B------:R-:W2:Y:S01]  /*0090*/  S2R R134, SR_CTAID.Y ;  /* 0x0000000000867919 */ /* 0x000ea20000002600 */
[C---:B------:R-:W-:Y:S01]  /*00a0*/  IMAD R21, R55.reuse, 0xa, RZ ;  /* 0x0000000a37157824 */ /* 0x040fe200078e02ff */
[C---:B------:R-:W-:Y:S01]  /*00b0*/  SHF.L.U32 R17, R55.reuse, 0x5, RZ ;  /* 0x0000000537117819 */ /* 0x040fe200000006ff */
[C---:B------:R-:W-:Y:S01]  /*00c0*/  IMAD R19, R55.reuse, 0x50, RZ ;  /* 0x0000005037137824 */ /* 0x040fe200078e02ff */
[CC--:B------:R-:W-:Y:S01]  /*00d0*/  LEA R7, R55.reuse, R55.reuse, 0x1 ;  /* 0x0000003737077211 */ /* 0x0c0fe200078e08ff */
[C---:B------:R-:W-:Y:S01]  /*00e0*/  IMAD R9, R55.reuse, 0x6, RZ ;  /* 0x0000000637097824 */ /* 0x040fe200078e02ff */
[CC--:B------:R-:W-:Y:S01]  /*00f0*/  LEA R13, R55.reuse, -R55.reuse, 0x3 ;  /* 0x80000037370d7211 */ /* 0x0c0fe200078e18ff */
[C---:B------:R-:W-:Y:S01]  /*0100*/  IMAD R27, R55.reuse, 0x28, RZ ;  /* 0x00000028371b7824 */ /* 0x040fe200078e02ff */
[C---:B------:R-:W-:Y:S01]  /*0110*/  SHF.L.U32 R25, R55.reuse, 0x1, RZ ;  /* 0x0000000137197819 */ /* 0x040fe200000006ff */
[C---:B------:R-:W-:Y:S01]  /*0120*/  IMAD R161, R55.reuse, 0x60, RZ ;  /* 0x0000006037a17824 */ /* 0x040fe200078e02ff */
[CC--:B------:R-:W-:Y:S01]  /*0130*/  LEA R53, R55.reuse, -R55.reuse, 0x6 ;  /* 0x8000003737357211 */ /* 0x0c0fe200078e30ff */
[C---:B------:R-:W-:Y:S01]  /*0140*/  IMAD R35, R55.reuse, 0x18, RZ ;  /* 0x0000001837237824 */ /* 0x040fe200078e02ff */
[C---:B------:R-:W-:Y:S01]  /*0150*/  SHF.L.U32 R31, R55.reuse, 0x2, RZ ;  /* 0x00000002371f7819 */ /* 0x040fe200000006ff */
[C---:B------:R-:W-:Y:S01]  /*0160*/  IMAD R43, R55.reuse, 0x30, RZ ;  /* 0x00000030372b7824 */ /* 0x040fe200078e02ff */
[CC--:B------:R-:W-:Y:S01]  /*0170*/  LEA R37, R55.reuse, R55.reuse, 0x3 ;  /* 0x0000003737257211 */ /* 0x0c0fe200078e18ff */
[C---:B------:R-:W-:Y:S01]  /*0180*/  IMAD R33, R55.reuse, 0xc, RZ ;  /* 0x0000000c37217824 */ /* 0x040fe200078e02ff */
[----:B0-----:R-:W-:Y:S01]  /*0190*/  LOP3.LUT R130, R132, 0xff, RZ, 0xc0, !PT ;  /* 0x000000ff84827812 */ /* 0x001fe200078ec0ff */
[C---:B------:R-:W-:Y:S01]  /*01a0*/  IMAD R51, R55.reuse, 0x38, RZ ;  /* 0x0000003837337824 */ /* 0x040fe200078e02ff */
[CC--:B------:R-:W-:Y:S01]  /*01b0*/  LEA R49, R55.reuse, -R55.reuse, 0x4 ;  /* 0x8000003737317211 */ /* 0x0c0fe200078e20ff */
[C---:B------:R-:W-:Y:S01]  /*01c0*/  IMAD R41, R55.reuse, 0xe, RZ ;  /* 0x0000000e37297824 */ /* 0x040fe200078e02ff */
[----:B-1----:R-:W-:Y:S01]  /*01d0*/  LEA R2, R0, R130, 0x8 ;  /* 0x0000008200027211 */ /* 0x002fe200078e40ff */
[C---:B------:R-:W-:Y:S01]  /*01e0*/  IMAD R177, R55.reuse, 0x70, RZ ;  /* 0x0000007037b17824 */ /* 0x040fe200078e02ff */
[CC--:B------:R-:W-:Y:S01]  /*01f0*/  LEA R57, R55.reuse, R55.reuse, 0x4 ;  /* 0x0000003737397211 */ /* 0x0c0fe200078e20ff */
[C---:B------:R-:W-:Y:S01]  /*0200*/  IMAD R191, R55.reuse, 0x7e, RZ ;  /* 0x0000007e37bf7824 */ /* 0x040fe200078e02ff */
[CC--:B------:R-:W-:Y:S01]  /*0210*/  LEA R85, R55.reuse, -R55.reuse, 0x5 ;  /* 0x8000003737557211 */ /* 0x0c0fe200078e28ff */
[----:B--2---:R-:W-:Y:S01]  /*0220*/  IMAD R0, R134, c[0x0][0x190], RZ ;  /* 0x0000640086007a24 */ /* 0x004fe200078e02ff */
[----:B------:R-:W-:Y:S01]  /*0230*/  LEA R87, R55, R55, 0x5 ;  /* 0x0000003737577211 */ /* 0x000fe200078e28ff */
[----:B------:R-:W-:-:S02]  /*0240*/  IMAD R3, R2, c[0x0][0x194], RZ ;  /* 0x0000650002037a24 */ /* 0x000fc400078e02ff */
[----:B------:R-:W-:Y:S01]  /*0250*/  IMAD R45, R55, 0x1c, RZ ;  /* 0x0000001c372d7824 */ /* 0x000fe200078e02ff */
[C---:B------:R-:W-:Y:S01]  /*0260*/  SHF.L.U32 R2, R0.reuse, 0x1, RZ ;  /* 0x0000000100027819 */ /* 0x040fe200000006ff */
[----:B------:R-:W-:Y:S01]  /*0270*/  IMAD.HI R0, R0, 0x2, RZ ;  /* 0x0000000200007827 */ /* 0x000fe200078e02ff */
[----:B------:R-:W-:-:S03]  /*0280*/  SHF.L.U32 R5, R3, 0x1, RZ ;  /* 0x0000000103057819 */ /* 0x000fc600000006ff */
[----:B------:R-:W-:Y:S01]  /*0290*/  IMAD.HI R3, R3, 0x2, RZ ;  /* 0x0000000203037827 */ /* 0x000fe200078e02ff */
[----:B------:R-:W-:Y:S02]  /*02a0*/  IADD3 R2, P0, P1, R5, c[0x0][0x160], R2 ;  /* 0x0000580005027a10 */ /* 0x000fe4000791e002 */
[C---:B------:R-:W-:Y:S01]  /*02b0*/  LEA R5, R55.reuse, R55, 0x2 ;  /* 0x0000003737057211 */ /* 0x040fe200078e10ff */
[----:B------:R-:W-:Y:S01]  /*02c0*/  IMAD R29, R55, 0x42, RZ ;  /* 0x00000042371d7824 */ /* 0x000fe200078e02ff */
[----:B------:R-:W-:Y:S01]  /*02d0*/  IADD3.X R3, R3, c[0x0][0x164], R0, P0, P1 ;  /* 0x0000590003037a10 */ /* 0x000fe200007e2400 */
[C---:B------:R-:W-:Y:S01]  /*02e0*/  IMAD R69, R55.reuse, 0x48, RZ ;  /* 0x0000004837457824 */ /* 0x040fe200078e02ff */
[CC--:B------:R-:W-:Y:S01]  /*02f0*/  LEA R14, P3, R55.reuse, R2.reuse, 0x5 ;  /* 0x00000002370e7211 */ /* 0x0c0fe200078628ff */
[C---:B------:R-:W-:Y:S01]  /*0300*/  IMAD R67, R55.reuse, 0x46, RZ ;  /* 0x0000004637437824 */ /* 0x040fe200078e02ff */
[CC--:B------:R-:W-:Y:S01]  /*0310*/  LEA R10, P2, R55.reuse, R2.reuse, 0x4 ;  /* 0x00000002370a7211 */ /* 0x0c0fe200078420ff */
[----:B------:R-:W-:Y:S01]  /*0320*/  IMAD R59, R55, 0x12, RZ ;  /* 0x00000012373b7824 */ /* 0x000fe200078e02ff */
[-C--:B------:R-:W-:Y:S01]  /*0330*/  LEA.HI.X.SX32 R15, R15, R3.reuse, 0x1, P3 ;  /* 0x000000030f0f7211 */ /* 0x080fe200018f0eff */
[----:B------:R-:W-:Y:S01]  /*0340*/  IMAD R65, R55, 0x44, RZ ;  /* 0x0000004437417824 */ /* 0x000fe200078e02ff */
[-C--:B------:R-:W-:Y:S01]  /*0350*/  IADD3 R20, P3, R23, R2.reuse, RZ ;  /* 0x0000000217147210 */ /* 0x080fe20007f7e0ff */
[C---:B------:R-:W-:Y:S01]  /*0360*/  IMAD R71, R55.reuse, 0x16, RZ ;  /* 0x0000001637477824 */ /* 0x040fe200078e02ff */
[CC--:B------:R-:W-:Y:S01]  /*0370*/  LEA R16, P1, R55.reuse, R2.reuse, 0x6 ;  /* 0x0000000237107211 */ /* 0x0c0fe200078230ff */
[----:B------:R-:W-:Y:S01]  /*0380*/  IMAD R77, R55, 0x1a, RZ ;  /* 0x0000001a374d7824 */ /* 0x000fe200078e02ff */
[-C--:B------:R-:W-:Y:S01]  /*0390*/  LEA.HI.X.SX32 R11, R11, R3.reuse, 0x1, P2 ;  /* 0x000000030b0b7211 */ /* 0x080fe200010f0eff */
[----:B------:R-:W-:Y:S01]  /*03a0*/  IMAD R39, R55, 0xb, RZ ;  /* 0x0000000b37277824 */ /* 0x000fe200078e02ff */
[-C--:B------:R-:W-:Y:S01]  /*03b0*/  IADD3 R18, P2, R21, R2.reuse, RZ ;  /* 0x0000000215127210 */ /* 0x080fe20007f5e0ff */
[----:B------:R-:W-:Y:S01]  /*03c0*/  IMAD R83, R55, 0x1e, RZ ;  /* 0x0000001e37537824 */ /* 0x000fe200078e02ff */
[-C--:B------:R-:W-:Y:S01]  /*03d0*/  IADD3 R4, P0, R19, R2.reuse, RZ ;  /* 0x0000000213047210 */ /* 0x080fe20007f1e0ff */
[----:B------:R-:W-:Y:S01]  /*03e0*/  IMAD R47, R55, 0xd, RZ ;  /* 0x0000000d372f7824 */ /* 0x000fe200078e02ff */
[-C--:B------:R-:W-:Y:S01]  /*03f0*/  LEA.HI.X.SX32 R21, R21, R3.reuse, 0x1, P3 ;  /* 0x0000000315157211 */ /* 0x080fe200018f0eff */
        /* <DEDUP_REMOVED lines=45> */
[-C--:B------:R-:W-:Y:S01]  /*06d0*/  LEA.HI.X.SX32 R43, R13, R3.reuse, 0x1, P0 ;  /* 0x000000030d2b7211 */ /* 0x080fe200000f0eff */
[----:B------:R-:W-:Y:S01]  /*06e0*/  IMAD R145, R55, 0x4e, RZ ;  /* 0x0000004e37917824 */ /* 0x000fe200078e02ff */
[-C--:B------:R-:W-:Y:S01]  /*06f0*/  IADD3 R68, P5, R25, R2.reuse, RZ ;  /* 0x0000000219447210 */ /* 0x080fe20007fbe0ff */
[----:B------:R-:W-:Y:S01]  /*0700*/  IMAD R101, R55, 0x29, RZ ;  /* 0x0000002937657824 */ /* 0x000fe200078e02ff */
[-C--:B------:R-:W-:Y:S01]  /*0710*/  LEA.HI.X.SX32 R9, R51, R3.reuse, 0x1, P6 ;  /* 0x0000000333097211 */ /* 0x080fe200030f0eff */
[C---:B------:R-:W-:Y:S01]  /*0720*/  IMAD R147, R55.reuse, 0x52, RZ ;  /* 0x0000005237937824 */ /* 0x040fe200078e02ff */
[CC--:B------:R-:W-:Y:S01]  /*0730*/  LEA R66, P6, R55.reuse, R2.reuse, 0x2 ;  /* 0x0000000237427211 */ /* 0x0c0fe200078c10ff */
[----:B------:R-:W-:Y:S01]  /*0740*/  IMAD R149, R55, 0x54, RZ ;  /* 0x0000005437957824 */ /* 0x000fe200078e02ff */
[-C--:B------:R-:W-:Y:S01]  /*0750*/  LEA.HI.X.SX32 R13, R53, R3.reuse, 0x1, P4 ;  /* 0x00000003350d7211 */ /* 0x080fe200020f0eff */
[----:B------:R-:W-:Y:S01]  /*0760*/  IMAD R107, R55, 0x2b, RZ ;  /* 0x0000002b376b7824 */ /* 0x000fe200078e02ff */
[-C--:B------:R-:W-:Y:S01]  /*0770*/  LEA.HI.X.SX32 R41, R41, R3.reuse, 0x1, P3 ;  /* 0x0000000329297211 */ /* 0x080fe200018f0eff */
[C---:B------:R-:W-:Y:S01]  /*0780*/  IMAD R151, R55.reuse, 0x56, RZ ;  /* 0x0000005637977824 */ /* 0x040fe200078e02ff */
[CC--:B------:R-:W-:Y:S01]  /*0790*/  LEA R64, P4, R55.reuse, R2.reuse, 0x3 ;  /* 0x0000000237407211 */ /* 0x0c0fe200078818ff */
[----:B------:R-:W-:Y:S01]  /*07a0*/  IMAD R153, R55, 0x58, RZ ;  /* 0x0000005837997824 */ /* 0x000fe200078e02ff */
[-C--:B------:R-:W-:Y:S01]  /*07b0*/  IADD3 R38, P3, R69, R2.reuse, RZ ;  /* 0x0000000245267210 */ /* 0x080fe20007f7e0ff */
[----:B------:R-:W-:Y:S01]  /*07c0*/  IMAD R111, R55, 0x2d, RZ ;  /* 0x0000002d376f7824 */ /* 0x000fe200078e02ff */
[-C--:B------:R-:W-:Y:S01]  /*07d0*/  IADD3 R36, P0, R67, R2.reuse, RZ ;  /* 0x0000000243247210 */ /* 0x080fe20007f1e0ff */
[C---:B------:R-:W-:Y:S01]  /*07e0*/  IMAD R155, R55.reuse, 0x5a, RZ ;  /* 0x0000005a379b7824 */ /* 0x040fe200078e02ff */
[CC--:B------:R-:W-:Y:S01]  /*07f0*/  LEA.HI.X.SX32 R69, R55.reuse, R3.reuse, 0x1, P5 ;  /* 0x0000000337457211 */ /* 0x0c0fe200028f0eff */
        /* <DEDUP_REMOVED lines=37> */
[----:B------:R-:W-:Y:S01]  /*0a50*/  LEA.HI.X.SX32 R91, R105, R3, 0x1, P1 ;  /* 0x00000003695b7211 */ /* 0x000fe200008f0eff */
[----:B------:R-:W-:Y:S01]  /*0a60*/  IMAD R185, R55, 0x78, RZ ;  /* 0x0000007837b97824 */ /* 0x000fe200078e02ff */
[----:B------:R-:W-:Y:S01]  /*0a70*/  IADD3 R118, P1, R165, R2, RZ ;  /* 0x00000002a5767210 */ /* 0x000fe20007f3e0ff */
[C---:B------:R-:W-:Y:S01]  /*0a80*/  IMAD R141, R55.reuse, 0x3d, RZ ;  /* 0x0000003d378d7824 */ /* 0x040fe200078e02ff */
[----:B------:R0:W2:Y:S01]  /*0a90*/  LDG.E.U16 R10, [R10.64] ;  /* 0x000000040a0a7981 */ /* 0x0000a2000c1e1500 */
[----:B------:R-:W-:-:S02]  /*0aa0*/  IMAD R187, R55, 0x7a, RZ ;  /* 0x0000007a37bb7824 */ /* 0x000fc400078e02ff */
[----:B------:R-:W-:Y:S01]  /*0ab0*/  IMAD R189, R55, 0x7c, RZ ;  /* 0x0000007c37bd7824 */ /* 0x000fe200078e02ff */
[-C--:B------:R-:W-:Y:S01]  /*0ac0*/  LEA.HI.X.SX32 R55, R39, R3.reuse, 0x1, P6 ;  /* 0x0000000327377211 */ /* 0x080fe200030f0eff */
[----:B------:R-:W3:Y:S01]  /*0ad0*/  LDG.E.U16 R14, [R14.64] ;  /* 0x000000040e0e7981 */ /* 0x000ee2000c1e1500 */
[-C--:B------:R-:W-:Y:S02]  /*0ae0*/  IADD3 R46, P6, R89, R2.reuse, RZ ;  /* 0x00000002592e7210 */ /* 0x080fe40007fde0ff */
[-C--:B------:R-:W-:Y:S01]  /*0af0*/  LEA.HI.X.SX32 R39, R93, R3.reuse, 0x1, P3 ;  /* 0x000000035d277211 */ /* 0x080fe200018f0eff */
[----:B------:R-:W4:Y:S01]  /*0b00*/  LDG.E.U16 R16, [R16.64] ;  /* 0x0000000410107981 */ /* 0x000f22000c1e1500 */
[-C--:B------:R-:W-:Y:S02]  /*0b10*/  LEA.HI.X.SX32 R47, R57, R3.reuse, 0x1, P6 ;  /* 0x00000003392f7211 */ /* 0x080fe400030f0eff */
[----:B------:R-:W-:Y:S01]  /*0b20*/  IADD3 R60, P6, R105, R2, RZ ;  /* 0x00000002693c7210 */ /* 0x000fe20007fde0ff */
[----:B------:R1:W5:Y:S01]  /*0b30*/  LDG.E.U16 R4, [R4.64] ;  /* 0x0000000404047981 */ /* 0x000362000c1e1500 */
[----:B------:R-:W-:-:S02]  /*0b40*/  LEA.HI.X.SX32 R57, R59, R3, 0x1, P4 ;  /* 0x000000033b397211 */ /* 0x000fc400020f0eff */
[-C--:B------:R-:W-:Y:S01]  /*0b50*/  IADD3 R62, P4, R109, R2.reuse, RZ ;  /* 0x000000026d3e7210 */ /* 0x080fe20007f9e0ff */
[----:B------:R-:W5:Y:S01]  /*0b60*/  LDG.E.U16 R34, [R34.64] ;  /* 0x0000000422227981 */ /* 0x000f62000c1e1500 */
[-C--:B------:R-:W-:Y:S02]  /*0b70*/  LEA.HI.X.SX32 R59, R61, R3.reuse, 0x1, P5 ;  /* 0x000000033d3b7211 */ /* 0x080fe400028f0eff */
[-C--:B------:R-:W-:Y:S01]  /*0b80*/  IADD3 R70, P5, R113, R2.reuse, RZ ;  /* 0x0000000271467210 */ /* 0x080fe20007fbe0ff */
[----:B------:R0:W5:Y:S01]  /*0b90*/  LDG.E.U16 R6, [R6.64] ;  /* 0x0000000406067981 */ /* 0x000162000c1e1500 */
        /* <DEDUP_REMOVED lines=8> */
[----:B------:R-:W5:Y:S01]  /*0c20*/  LDG.E.U16 R50, [R50.64] ;  /* 0x0000000432327981 */ /* 0x000f62000c1e1500 */
[-C--:B------:R-:W-:Y:S02]  /*0c30*/  LEA.HI.X.SX32 R73, R75, R3.reuse, 0x1, P6 ;  /* 0x000000034b497211 */ /* 0x080fe400030f0eff */
[----:B------:R-:W-:Y:S01]  /*0c40*/  IADD3 R78, P6, R135, R2, RZ ;  /* 0x00000002874e7210 */ /* 0x000fe20007fde0ff */
[----:B------:R-:W5:Y:S01]  /*0c50*/  LDG.E.U16 R46, [R46.64] ;  /* 0x000000042e2e7981 */ /* 0x000f62000c1e1500 */
        /* <DEDUP_REMOVED lines=19> */
[-C--:B------:R-:W-:Y:S01]  /*0d90*/  LEA.HI.X.SX32 R103, R101, R3.reuse, 0x1, P2 ;  /* 0x0000000365677211 */ /* 0x080fe200010f0eff */
[----:B------:R-:W5:Y:S01]  /*0da0*/  LDG.E.U16 R30, [R30.64] ;  /* 0x000000041e1e7981 */ /* 0x000f62000c1e1500 */
[-C--:B------:R-:W-:Y:S02]  /*0db0*/  IADD3 R96, P4, R157, R2.reuse, RZ ;  /* 0x000000029d607210 */ /* 0x080fe40007f9e0ff */
[-C--:B------:R-:W-:Y:S01]  /*0dc0*/  IADD3 R122, P2, R163, R2.reuse, RZ ;  /* 0x00000002a37a7210 */ /* 0x080fe20007f5e0ff */
[----:B------:R-:W5:Y:S01]  /*0dd0*/  LDG.E.U16 R102, [R102.64] ;  /* 0x0000000466667981 */ /* 0x000f62000c1e1500 */
[----:B------:R-:W-:Y:S02]  /*0de0*/  IADD3 R92, P3, R153, R2, RZ ;  /* 0x00000002995c7210 */ /* 0x000fe40007f7e0ff */
[-C--:B------:R-:W-:Y:S01]  /*0df0*/  LEA.HI.X.SX32 R95, R107, R3.reuse, 0x1, P0 ;  /* 0x000000036b5f7211 */ /* 0x080fe200000f0eff */
[----:B------:R-:W5:Y:S01]  /*0e00*/  LDG.E.U16 R90, [R90.64] ;  /* 0x000000045a5a7981 */ /* 0x000f62000c1e1500 */
[----:B------:R-:W-:-:S02]  /*0e10*/  LEA.HI.X.SX32 R89, R99, R3, 0x1, P5 ;  /* 0x0000000363597211 */ /* 0x000fc400028f0eff */
[-C--:B------:R-:W-:Y:S01]  /*0e20*/  IADD3 R112, P0, R167, R2.reuse, RZ ;  /* 0x00000002a7707210 */ /* 0x080fe20007f1e0ff */
[----:B------:R0:W5:Y:S01]  /*0e30*/  LDG.E.U16 R26, [R26.64] ;  /* 0x000000041a1a7981 */ /* 0x000162000c1e1500 */
[-C--:B------:R-:W-:Y:S02]  /*0e40*/  LEA.HI.X.SX32 R99, R111, R3.reuse, 0x1, P6 ;  /* 0x000000036f637211 */ /* 0x080fe400030f0eff */
[----:B------:R-:W-:Y:S01]  /*0e50*/  IADD3 R108, P6, R171, R2, RZ ;  /* 0x00000002ab6c7210 */ /* 0x000fe20007fde0ff */
[----:B------:R-:W5:Y:S01]  /*0e60*/  LDG.E.U16 R54, [R54.64] ;  /* 0x0000000436367981 */ /* 0x000f62000c1e1500 */
[-C--:B------:R-:W-:Y:S02]  /*0e70*/  LEA.HI.X.SX32 R97, R113, R3.reuse, 0x1, P4 ;  /* 0x0000000371617211 */ /* 0x080fe400020f0eff */
[-C--:B------:R-:W-:Y:S01]  /*0e80*/  LEA.HI.X.SX32 R123, R117, R3.reuse, 0x1, P2 ;  /* 0x00000003757b7211 */ /* 0x080fe200010f0eff */
[----:B------:R-:W5:Y:S01]  /*0e90*/  LDG.E.U16 R58, [R58.64] ;  /* 0x000000043a3a7981 */ /* 0x000f62000c1e1500 */
[----:B------:R-:W-:-:S02]  /*0ea0*/  LEA.HI.X.SX32 R93, R109, R3, 0x1, P3 ;  /* 0x000000036d5d7211 */ /* 0x000fc400018f0eff */
[-C--:B------:R-:W-:Y:S01]  /*0eb0*/  IADD3 R106, P4, R173, R2.reuse, RZ ;  /* 0x00000002ad6a7210 */ /* 0x080fe20007f9e0ff */
[----:B------:R-:W5:Y:S01]  /*0ec0*/  LDG.E.U16 R122, [R122.64] ;  /* 0x000000047a7a7981 */ /* 0x000f62000c1e1500 */
[-C--:B------:R-:W-:Y:S02]  /*0ed0*/  IADD3 R126, P2, R179, R2.reuse, RZ ;  /* 0x00000002b37e7210 */ /* 0x080fe40007f5e0ff */
[-C--:B------:R-:W-:Y:S01]  /*0ee0*/  LEA.HI.X.SX32 R119, R119, R3.reuse, 0x1, P1 ;  /* 0x0000000377777211 */ /* 0x080fe200008f0eff */
[----:B------:R-:W5:Y:S01]  /*0ef0*/  LDG.E.U16 R76, [R76.64] ;  /* 0x000000044c4c7981 */ /* 0x000f62000c1e1500 */
[-C--:B------:R-:W-:Y:S02]  /*0f00*/  IADD3 R110, P3, R169, R2.reuse, RZ ;  /* 0x00000002a96e7210 */ /* 0x080fe40007f7e0ff */
[----:B------:R-:W-:Y:S01]  /*0f10*/  IADD3 R128, P1, R181, R2, RZ ;  /* 0x00000002b5807210 */ /* 0x000fe20007f3e0ff */
[----:B------:R-:W5:Y:S01]  /*0f20*/  LDG.E.U16 R118, [R118.64] ;  /* 0x0000000476767981 */ /* 0x000f62000c1e1500 */
[----:B------:R-:W-:-:S02]  /*0f30*/  LEA.HI.X.SX32 R113, R121, R3, 0x1, P0 ;  /* 0x0000000379717211 */ /* 0x000fc400000f0eff */
[-C--:B------:R-:W-:Y:S01]  /*0f40*/  IADD3 R100, P5, R159, R2.reuse, RZ ;  /* 0x000000029f647210 */ /* 0x080fe20007fbe0ff */
[----:B------:R-:W5:Y:S01]  /*0f50*/  LDG.E.U16 R36, [R36.64] ;  /* 0x0000000424247981 */ /* 0x000f62000c1e1500 */
[----:B------:R-:W-:Y:S02]  /*0f60*/  IADD3 R124, P0, R183, R2, RZ ;  /* 0x00000002b77c7210 */ /* 0x000fe40007f1e0ff */
[-C--:B------:R-:W-:Y:S01]  /*0f70*/  LEA.HI.X.SX32 R109, R127, R3.reuse, 0x1, P6 ;  /* 0x000000037f6d7211 */ /* 0x080fe200030f0eff */
[----:B------:R-:W5:Y:S01]  /*0f80*/  LDG.E.U16 R94, [R94.64] ;  /* 0x000000045e5e7981 */ /* 0x000f62000c1e1500 */
[-C--:B------:R-:W-:Y:S02]  /*0f90*/  LEA.HI.X.SX32 R107, R129, R3.reuse, 0x1, P4 ;  /* 0x00000003816b7211 */ /* 0x080fe400020f0eff */
[-C--:B------:R-:W-:Y:S01]  /*0fa0*/  LEA.HI.X.SX32 R127, R133, R3.reuse, 0x1, P2 ;  /* 0x00000003857f7211 */ /* 0x080fe200010f0eff */
[----:B------:R-:W5:Y:S01]  /*0fb0*/  LDG.E.U16 R112, [R112.64] ;  /* 0x0000000470707981 */ /* 0x000f62000c1e1500 */
[----:B------:R-:W-:-:S02]  /*0fc0*/  LEA.HI.X.SX32 R111, R125, R3, 0x1, P3 ;  /* 0x000000037d6f7211 */ /* 0x000fc400018f0eff */
[-C--:B------:R-:W-:Y:S01]  /*0fd0*/  LEA.HI.X.SX32 R129, R135, R3.reuse, 0x1, P1 ;  /* 0x0000000387817211 */ /* 0x080fe200008f0eff */
[----:B------:R-:W5:Y:S01]  /*0fe0*/  LDG.E.U16 R126, [R126.64] ;  /* 0x000000047e7e7981 */ /* 0x000f62000c1e1500 */
[-C--:B------:R-:W-:Y:S02]  /*0ff0*/  LEA.HI.X.SX32 R101, R115, R3.reuse, 0x1, P5 ;  /* 0x0000000373657211 */ /* 0x080fe400028f0eff */
[-C--:B------:R-:W-:Y:S01]  /*1000*/  IADD3 R120, P3, R185, R2.reuse, RZ ;  /* 0x00000002b9787210 */ /* 0x080fe20007f7e0ff */
[----:B------:R-:W5:Y:S01]  /*1010*/  LDG.E.U16 R128, [R128.64] ;  /* 0x0000000480807981 */ /* 0x000f62000c1e1500 */
[----:B------:R-:W-:Y:S02]  /*1020*/  LEA.HI.X.SX32 R125, R137, R3, 0x1, P0 ;  /* 0x00000003897d7211 */ /* 0x000fe400000f0eff */
[-C--:B------:R-:W-:Y:S01]  /*1030*/  IADD3 R104, P5, R175, R2.reuse, RZ ;  /* 0x00000002af687210 */ /* 0x080fe20007fbe0ff */
[----:B------:R-:W5:Y:S01]  /*1040*/  LDG.E.U16 R22, [R22.64] ;  /* 0x0000000416167981 */ /* 0x000f62000c1e1500 */
[----:B------:R-:W-:-:S02]  /*1050*/  IADD3 R116, P6, R187, R2, RZ ;  /* 0x00000002bb747210 */ /* 0x000fc40007fde0ff */
[----:B------:R-:W-:Y:S01]  /*1060*/  IADD3 R114, P4, R189, R2, RZ ;  /* 0x00000002bd727210 */ /* 0x000fe20007f9e0ff */
[----:B------:R-:W5:Y:S01]  /*1070*/  LDG.E.U16 R124, [R124.64] ;  /* 0x000000047c7c7981 */ /* 0x000f62000c1e1500 */
[-C--:B------:R-:W-:Y:S02]  /*1080*/  LEA.HI.X.SX32 R121, R139, R3.reuse, 0x1, P3 ;  /* 0x000000038b797211 */ /* 0x080fe400018f0eff */
[-C--:B------:R-:W-:Y:S01]  /*1090*/  LEA.HI.X.SX32 R117, R141, R3.reuse, 0x1, P6 ;  /* 0x000000038d757211 */ /* 0x080fe200030f0eff */
[----:B------:R0:W5:Y:S01]  /*10a0*/  LDG.E.U16 R2, [R2.64] ;  /* 0x0000000402027981 */ /* 0x000162000c1e1500 */
[-C--:B------:R-:W-:Y:S02]  /*10b0*/  LEA.HI.X.SX32 R115, R143, R3.reuse, 0x1, P4 ;  /* 0x000000038f737211 */ /* 0x080fe400020f0eff */
[----:B------:R-:W-:Y:S01]  /*10c0*/  LEA.HI.X.SX32 R105, R131, R3, 0x1, P5 ;  /* 0x0000000383697211 */ /* 0x000fe200028f0eff */
[----:B------:R-:W5:Y:S04]  /*10d0*/  LDG.E.U16 R32, [R32.64] ;  /* 0x0000000420207981 */ /* 0x000f68000c1e1500 */
        /* <DEDUP_REMOVED lines=14> */
[----:B------:R0:W5:Y:S04]  /*11c0*/  LDG.E.U16 R28, [R28.64] ;  /* 0x000000041c1c7981 */ /* 0x000168000c1e1500 */
        /* <DEDUP_REMOVED lines=14> */
[----:B------:R-:W5:Y:S01]  /*12b0*/  LDG.E.U16 R88, [R88.64] ;  /* 0x0000000458587981 */ /* 0x000f62000c1e1500 */
[----:B-1----:R-:W-:-:S04]  /*12c0*/  SHF.L.U32 R5, R130, 0x1, RZ ;  /* 0x0000000182057819 */ /* 0x002fc800000006ff */
[C---:B0-----:R-:W-:Y:S02]  /*12d0*/  LOP3.LUT R3, R5.reuse, 0x10, RZ, 0x3c, !PT ;  /* 0x0000001005037812 */ /* 0x041fe400078e3cff */
[C---:B------:R-:W-:Y:S02]  /*12e0*/  LOP3.LUT R7, R5.reuse, 0x20, RZ, 0x3c, !PT ;  /* 0x0000002005077812 */ /* 0x040fe400078e3cff */
[C---:B------:R-:W-:Y:S02]  /*12f0*/  LOP3.LUT R9, R5.reuse, 0x30, RZ, 0x3c, !PT ;  /* 0x0000003005097812 */ /* 0x040fe400078e3cff */
[----:B------:R-:W-:Y:S02]  /*1300*/  LOP3.LUT R11, R5, 0x70, RZ, 0x3c, !PT ;  /* 0x00000070050b7812 */ /* 0x000fe400078e3cff */
[----:B------:R-:W-:-:S04]  /*1310*/  MOV R0, 0x1 ;  /* 0x0000000100007802 */ /* 0x000fc80000000f00 */
[----:B------:R-:W-:Y:S01]  /*1320*/  ISETP.LE.AND P0, PT, R0, c[0x0][0x1d0], PT ;  /* 0x0000740000007a0c */ /* 0x000fe20003f03270 */
[----:B--2---:R-:W-:Y:S04]  /*1330*/  STS.U16 [R5+0x1000], R10 ;  /* 0x0010000a05007388 */ /* 0x004fe80000000400 */
[----:B---3--:R-:W-:Y:S04]  /*1340*/  STS.U16 [R5+0x2000], R14 ;  /* 0x0020000e05007388 */ /* 0x008fe80000000400 */
[----:B----4-:R-:W-:Y:S04]  /*1350*/  STS.U16 [R5+0x4000], R16 ;  /* 0x0040001005007388 */ /* 0x010fe80000000400 */
[----:B-----5:R0:W-:Y:S04]  /*1360*/  STS.U16 [R5+0x5000], R4 ;  /* 0x0050000405007388 */ /* 0x0201e80000000400 */
[----:B------:R-:W-:Y:S04]  /*1370*/  STS.U16 [R5+0x3000], R34 ;  /* 0x0030002205007388 */ /* 0x000fe80000000400 */
[----:B------:R-:W-:Y:S04]  /*1380*/  STS.U16 [R5+0x6000], R6 ;  /* 0x0060000605007388 */ /* 0x000fe80000000400 */
[----:B------:R-:W-:Y:S01]  /*1390*/  STS.U16 [R5+0x7000], R8 ;  /* 0x0070000805007388 */ /* 0x000fe20000000400 */
[----:B0-----:R-:W-:Y:S01]  /*13a0*/  MOV R4, 0x3f800000 ;  /* 0x3f80000000047802 */ /* 0x001fe20000000f00 */
[----:B------:R-:W-:Y:S01]  /*13b0*/  CS2R R136, SRZ ;  /* 0x0000000000887805 */ /* 0x000fe2000001ff00 */
[----:B------:R-:W-:Y:S01]  /*13c0*/  MOV R27, 0xff800000 ;  /* 0xff800000001b7802 */ /* 0x000fe20000000f00 */
[----:B------:R-:W-:Y:S01]  /*13d0*/  CS2R R138, SRZ ;  /* 0x00000000008a7805 */ /* 0x000fe2000001ff00 */
[----:B------:R-:W-:Y:S01]  /*13e0*/  MOV R25, 0xff800000 ;  /* 0xff80000000197802 */ /* 0x000fe20000000f00 */
[----:B------:R-:W-:Y:S01]  /*13f0*/  CS2R R152, SRZ ;  /* 0x0000000000987805 */ /* 0x000fe2000001ff00 */
[----:B------:R-:W-:Y:S01]  /*1400*/  MOV R0, 0x3f800000 ;  /* 0x3f80000000007802 */ /* 0x000fe20000000f00 */
[----:B------:R-:W-:Y:S01]  /*1410*/  CS2R R154, SRZ ;  /* 0x00000000009a7805 */ /* 0x000fe2000001ff00 */
[----:B------:R-:W-:Y:S01]  /*1420*/  CS2R R148, SRZ ;  /* 0x0000000000947805 */ /* 0x000fe2000001ff00 */
[----:B------:R-:W-:Y:S01]  /*1430*/  CS2R R150, SRZ ;  /* 0x0000000000967805 */ /* 0x000fe2000001ff00 */
[----:B------:R-:W-:Y:S01]  /*1440*/  CS2R R130, SRZ ;  /* 0x0000000000827805 */ /* 0x000fe2000001ff00 */
[----:B------:R-:W-:Y:S01]  /*1450*/  SHF.L.U32 R29, R132, 0x1, RZ ;  /* 0x00000001841d7819 */ /* 0x000fe200000006ff */
[----:B------:R-:W-:Y:S04]  /*1460*/  STS.U16 [R5], R2 ;  /* 0x0000000205007388 */ /* 0x000fe80000000400 */
[----:B------:R-:W-:Y:S04]  /*1470*/  STS.U16 [R3+0x200], R68 ;  /* 0x0002004403007388 */ /* 0x000fe80000000400 */
[----:B------:R-:W-:Y:S04]  /*1480*/  STS.U16 [R3+0x1200], R50 ;  /* 0x0012003203007388 */ /* 0x000fe80000000400 */
[----:B------:R-:W-:Y:S04]  /*1490*/  STS.U16 [R3+0x2200], R46 ;  /* 0x0022002e03007388 */ /* 0x000fe80000000400 */
[----:B------:R-:W-:Y:S04]  /*14a0*/  STS.U16 [R3+0x3200], R72 ;  /* 0x0032004803007388 */ /* 0x000fe80000000400 */
[----:B------:R-:W-:Y:S04]  /*14b0*/  STS.U16 [R3+0x4200], R24 ;  /* 0x0042001803007388 */ /* 0x000fe80000000400 */
[----:B------:R-:W-:Y:S04]  /*14c0*/  STS.U16 [R3+0x5200], R102 ;  /* 0x0052006603007388 */ /* 0x000fe80000000400 */
[----:B------:R-:W-:Y:S04]  /*14d0*/  STS.U16 [R3+0x6200], R122 ;  /* 0x0062007a03007388 */ /* 0x000fe80000000400 */
[----:B------:R0:W-:Y:S04]  /*14e0*/  STS.U16 [R3+0x7200], R126 ;  /* 0x0072007e03007388 */ /* 0x0001e80000000400 */
[----:B------:R-:W-:Y:S04]  /*14f0*/  STS.U16 [R7+0x400], R66 ;  /* 0x0004004207007388 */ /* 0x000fe80000000400 */
[----:B------:R-:W-:Y:S01]  /*1500*/  STS.U16 [R7+0x1400], R20 ;  /* 0x0014001407007388 */ /* 0x000fe20000000400 */
[----:B0-----:R-:W-:-:S03]  /*1510*/  LOP3.LUT R3, R5, 0x40, RZ, 0x3c, !PT ;  /* 0x0000004005037812 */ /* 0x001fc600078e3cff */
        /* <DEDUP_REMOVED lines=15> */
[----:B------:R-:W-:Y:S01]  /*1610*/  STS.U16 [R3+0x800], R64 ;  /* 0x0008004003007388 */ /* 0x000fe20000000400 */
[----:B0-----:R-:W-:-:S03]  /*1620*/  LOP3.LUT R9, R5, 0x60, RZ, 0x3c, !PT ;  /* 0x0000006005097812 */ /* 0x001fc600078e3cff */
[----:B------:R-:W-:Y:S04]  /*1630*/  STS.U16 [R3+0x1800], R32 ;  /* 0x0018002003007388 */ /* 0x000fe80000000400 */
        /* <DEDUP_REMOVED lines=21> */
[----:B------:R1:W-:Y:S04]  /*1790*/  STS.U16 [R9+0x7c00], R114 ;  /* 0x007c007209007388 */ /* 0x0003e80000000400 */
[----:B------:R-:W-:Y:S04]  /*17a0*/  STS.U16 [R11+0xe00], R42 ;  /* 0x000e002a0b007388 */ /* 0x000fe80000000400 */
[----:B------:R-:W-:Y:S04]  /*17b0*/  STS.U16 [R11+0x1e00], R48 ;  /* 0x001e00300b007388 */ /* 0x000fe80000000400 */
[----:B------:R-:W-:Y:S04]  /*17c0*/  STS.U16 [R11+0x2e00], R70 ;  /* 0x002e00460b007388 */ /* 0x000fe80000000400 */
[----:B------:R-:W-:Y:S04]  /*17d0*/  STS.U16 [R11+0x5e00], R100 ;  /* 0x005e00640b007388 */ /* 0x000fe80000000400 */
[----:B------:R-:W-:Y:S04]  /*17e0*/  STS.U16 [R11+0x6e00], R104 ;  /* 0x006e00680b007388 */ /* 0x000fe80000000400 */
[----:B------:R-:W-:Y:S01]  /*17f0*/  STS.U16 [R11+0x7e00], R12 ;  /* 0x007e000c0b007388 */ /* 0x000fe20000000400 */
[----:B------:R-:W-:Y:S01]  /*1800*/  MOV R26, 0xff800000 ;  /* 0xff800000001a7802 */ /* 0x000fe20000000f00 */
[----:B0-----:R-:W-:Y:S01]  /*1810*/  CS2R R96, SRZ ;  /* 0x0000000000607805 */ /* 0x001fe2000001ff00 */
[----:B------:R-:W-:Y:S01]  /*1820*/  MOV R24, 0xff800000 ;  /* 0xff80000000187802 */ /* 0x000fe20000000f00 */
[----:B------:R0:W-:Y:S01]  /*1830*/  STS.U16 [R11+0x3e00], R82 ;  /* 0x003e00520b007388 */ /* 0x0001e20000000400 */
[----:B------:R-:W-:Y:S01]  /*1840*/  MOV R3, 0x3f800000 ;  /* 0x3f80000000037802 */ /* 0x000fe20000000f00 */
[----:B------:R-:W-:Y:S01]  /*1850*/  CS2R R98, SRZ ;  /* 0x0000000000627805 */ /* 0x000fe2000001ff00 */
[----:B------:R-:W-:Y:S01]  /*1860*/  MOV R2, 0x3f800000 ;  /* 0x3f80000000027802 */ /* 0x000fe20000000f00 */
[----:B------:R2:W-:Y:S01]  /*1870*/  STS.U16 [R11+0x4e00], R88 ;  /* 0x004e00580b007388 */ /* 0x0005e20000000400 */
[----:B------:R-:W-:Y:S01]  /*1880*/  CS2R R60, SRZ ;  /* 0x00000000003c7805 */ /* 0x000fe2000001ff00 */
[----:B------:R-:W-:Y:S01]  /*1890*/  CS2R R62, SRZ ;  /* 0x00000000003e7805 */ /* 0x000fe2000001ff00 */
[----:B------:R-:W-:Y:S01]  /*18a0*/  CS2R R56, SRZ ;  /* 0x0000000000387805 */ /* 0x000fe2000001ff00 */
[----:B------:R-:W-:Y:S01]  /*18b0*/  CS2R R58, SRZ ;  /* 0x00000000003a7805 */ /* 0x000fe2000001ff00 */
[----:B------:R-:W-:Y:S01]  /*18c0*/  CS2R R108, SRZ ;  /* 0x00000000006c7805 */ /* 0x000fe2000001ff00 */
[----:B------:R-:W-:Y:S01]  /*18d0*/  CS2R R110, SRZ ;  /* 0x00000000006e7805 */ /* 0x000fe2000001ff00 */
[----:B------:R-:W-:Y:S01]  /*18e0*/  CS2R R112, SRZ ;  /* 0x0000000000707805 */ /* 0x000fe2000001ff00 */
[----:B-1----:R-:W-:Y:S01]  /*18f0*/  CS2R R114, SRZ ;  /* 0x0000000000727805 */ /* 0x002fe2000001ff00 */
[----:B------:R-:W-:Y:S01]  /*1900*/  CS2R R116, SRZ ;  /* 0x0000000000747805 */ /* 0x000fe2000001ff00 */
[----:B------:R-:W-:Y:S01]  /*1910*/  CS2R R118, SRZ ;  /* 0x0000000000767805 */ /* 0x000fe2000001ff00 */
[----:B------:R-:W-:Y:S01]  /*1920*/  CS2R R120, SRZ ;  /* 0x0000000000787805 */ /* 0x000fe2000001ff00 */
[----:B------:R-:W-:Y:S01]  /*1930*/  CS2R R122, SRZ ;  /* 0x00000000007a7805 */ /* 0x000fe2000001ff00 */
[----:B------:R-:W-:Y:S01]  /*1940*/  CS2R R128, SRZ ;  /* 0x0000000000807805 */ /* 0x000fe2000001ff00 */
[----:B------:R-:W-:Y:S01]  /*1950*/  CS2R R76, SRZ ;  /* 0x00000000004c7805 */ /* 0x000fe2000001ff00 */
[----:B------:R-:W-:Y:S01]  /*1960*/  CS2R R78, SRZ ;  /* 0x00000000004e7805 */ /* 0x000fe2000001ff00 */
[----:B------:R-:W-:Y:S01]  /*1970*/  CS2R R80, SRZ ;  /* 0x0000000000507805 */ /* 0x000fe2000001ff00 */
[----:B0-----:R-:W-:Y:S01]  /*1980*/  CS2R R82, SRZ ;  /* 0x0000000000527805 */ /* 0x001fe2000001ff00 */
[----:B------:R-:W-:Y:S01]  /*1990*/  CS2R R84, SRZ ;  /* 0x0000000000547805 */ /* 0x000fe2000001ff00 */
[----:B------:R-:W-:Y:S01]  /*19a0*/  CS2R R86, SRZ ;  /* 0x0000000000567805 */ /* 0x000fe2000001ff00 */
[----:B--2---:R-:W-:Y:S01]  /*19b0*/  CS2R R88, SRZ ;  /* 0x0000000000587805 */ /* 0x004fe2000001ff00 */
[----:B------:R-:W-:Y:S01]  /*19c0*/  CS2R R90, SRZ ;  /* 0x00000000005a7805 */ /* 0x000fe2000001ff00 */
[----:B------:R-:W-:Y:S01]  /*19d0*/  CS2R R92, SRZ ;  /* 0x00000000005c7805 */ /* 0x000fe2000001ff00 */
[----:B------:R-:W-:Y:S01]  /*19e0*/  CS2R R94, SRZ ;  /* 0x00000000005e7805 */ /* 0x000fe2000001ff00 */
[----:B------:R-:W-:Y:S05]  /*19f0*/  @!P0 BRA `(.L_x_0) ;  /* 0x00003ef000008947 */ /* 0x000fea0003800000 */
[C---:B------:R-:W-:Y:S01]  /*1a00*/  LOP3.LUT R19, R132.reuse, 0x7, RZ, 0xc0, !PT ;  /* 0x0000000784137812 */ /* 0x040fe200078ec0ff */
[----:B------:R-:W-:Y:S01]  /*1a10*/  CS2R R96, SRZ ;  /* 0x0000000000607805 */ /* 0x000fe2000001ff00 */
[----:B------:R-:W-:Y:S01]  /*1a20*/  LOP3.LUT R2, R29, 0x10, RZ, 0xc0, !PT ;  /* 0x000000101d027812 */ /* 0x000fe200078ec0ff */
[----:B------:R-:W-:Y:S01]  /*1a30*/  CS2R R98, SRZ ;  /* 0x0000000000627805 */ /* 0x000fe2000001ff00 */
[----:B------:R-:W-:Y:S01]  /*1a40*/  LOP3.LUT R0, R132, 0xc0, RZ, 0xc0, !PT ;  /* 0x000000c084007812 */ /* 0x000fe200078ec0ff */
[----:B------:R-:W-:Y:S01]  /*1a50*/  IMAD R3, R19, 0x210, RZ ;  /* 0x0000021013037824 */ /* 0x000fe200078e02ff */
[--C-:B------:R-:W-:Y:S01]  /*1a60*/  LOP3.LUT R2, R2, 0xe0, R132.reuse, 0xf8, !PT ;  /* 0x000000e002027812 */ /* 0x100fe200078ef884 */
[----:B------:R-:W-:Y:S01]  /*1a70*/  CS2R R60, SRZ ;  /* 0x00000000003c7805 */ /* 0x000fe2000001ff00 */
[----:B------:R-:W-:Y:S01]  /*1a80*/  SHF.R.U32.HI R6, RZ, 0x6, R132 ;  /* 0x00000006ff067819 */ /* 0x000fe20000011684 */
[----:B------:R-:W-:Y:S01]  /*1a90*/  CS2R R62, SRZ ;  /* 0x00000000003e7805 */ /* 0x000fe2000001ff00 */
[----:B------:R-:W-:Y:S01]  /*1aa0*/  SHF.R.U32.HI R0, RZ, 0x2, R0 ;  /* 0x00000002ff007819 */ /* 0x000fe20000011600 */
[----:B------:R-:W-:Y:S01]  /*1ab0*/  CS2R R56, SRZ ;  /* 0x0000000000387805 */ /* 0x000fe2000001ff00 */
[----:B------:R-:W-:Y:S01]  /*1ac0*/  LOP3.LUT R15, R3, R2, RZ, 0x3c, !PT ;  /* 0x00000002030f7212 */ /* 0x000fe200078e3cff */
[----:B------:R-:W-:Y:S01]  /*1ad0*/  IMAD R2, R134, c[0x0][0x1b0], RZ ;  /* 0x00006c0086027a24 */ /* 0x000fe200078e02ff */
[----:B------:R-:W-:Y:S01]  /*1ae0*/  LOP3.LUT R4, R132, 0x3f, RZ, 0xc0, !PT ;  /* 0x0000003f84047812 */ /* 0x000fe200078ec0ff */
[----:B------:R-:W-:Y:S01]  /*1af0*/  CS2R R58, SRZ ;  /* 0x00000000003a7805 */ /* 0x000fe2000001ff00 */
[----:B------:R-:W-:Y:S01]  /*1b00*/  SGXT.U32 R3, R6, 0x2 ;  /* 0x000000020603781a */ /* 0x000fe20000000000 */
[----:B------:R-:W-:Y:S01]  /*1b10*/  CS2R R108, SRZ ;  /* 0x00000000006c7805 */ /* 0x000fe2000001ff00 */
[----:B------:R-:W-:Y:S01]  /*1b20*/  LOP3.LUT R5, R5, R0, RZ, 0x3c, !PT ;  /* 0x0000000005057212 */ /* 0x000fe200078e3cff */
[----:B------:R-:W-:Y:S01]  /*1b30*/  IMAD R0, R134, c[0x0][0x1a0], RZ ;  /* 0x0000680086007a24 */ /* 0x000fe200078e02ff */
[----:B------:R-:W-:Y:S01]  /*1b40*/  MOV R23, c[0x0][0x1a4] ;  /* 0x0000690000177a02 */ /* 0x000fe20000000f00 */
[----:B------:R-:W-:Y:S01]  /*1b50*/  IMAD R7, R4, c[0x0][0x1a8], RZ ;  /* 0x00006a0004077a24 */ /* 0x000fe200078e02ff */
[----:B------:R-:W-:Y:S01]  /*1b60*/  SHF.L.U32 R12, R132, 0x8, RZ ;  /* 0x00000008840c7819 */ /* 0x000fe200000006ff */
[----:B------:R-:W-:Y:S01]  /*1b70*/  IMAD R8, R3, c[0x0][0x1a4], RZ ;  /* 0x0000690003087a24 */ /* 0x000fe200078e02ff */
[----:B------:R-:W-:Y:S01]  /*1b80*/  SHF.L.U32 R6, R2, 0x1, RZ ;  /* 0x0000000102067819 */ /* 0x000fe200000006ff */
[----:B------:R-:W-:Y:S01]  /*1b90*/  IMAD R11, R4, c[0x0][0x1b4], RZ ;  /* 0x00006d00040b7a24 */ /* 0x000fe200078e02ff */
[C---:B------:R-:W-:Y:S01]  /*1ba0*/  SHF.L.U32 R4, R0.reuse, 0x1, RZ ;  /* 0x0000000100047819 */ /* 0x040fe200000006ff */
[----:B------:R-:W-:Y:S01]  /*1bb0*/  IMAD.HI R0, R0, 0x2, RZ ;  /* 0x0000000200007827 */ /* 0x000fe200078e02ff */
[----:B------:R-:W-:Y:S01]  /*1bc0*/  SHF.L.U32 R9, R7, 0x1, RZ ;  /* 0x0000000107097819 */ /* 0x000fe200000006ff */
[----:B------:R-:W-:Y:S01]  /*1bd0*/  CS2R R110, SRZ ;  /* 0x00000000006e7805 */ /* 0x000fe2000001ff00 */
[----:B------:R-:W-:Y:S01]  /*1be0*/  LEA R10, R23, R8, 0x2 ;  /* 0x00000008170a7211 */ /* 0x000fe200078e10ff */
[----:B------:R-:W-:Y:S01]  /*1bf0*/  IMAD.HI R7, R7, 0x2, RZ ;  /* 0x0000000207077827 */ /* 0x000fe200078e02ff */
[----:B------:R-:W-:Y:S01]  /*1c00*/  IADD3 R243, P0, P1, R9, c[0x0][0x168], R4 ;  /* 0x00005a0009f37a10 */ /* 0x000fe2000791e004 */
[----:B------:R-:W-:Y:S01]  /*1c10*/  CS2R R112, SRZ ;  /* 0x0000000000707805 */ /* 0x000fe2000001ff00 */
[----:B------:R-:W-:Y:S01]  /*1c20*/  SHF.L.U32 R13, R11, 0x1, RZ ;  /* 0x000000010b0d7819 */ /* 0x000fe200000006ff */
[----:B------:R-:W-:Y:S01]  /*1c30*/  IMAD.HI R9, R2, 0x2, RZ ;  /* 0x0000000202097827 */ /* 0x000fe200078e02ff */
[----:B------:R-:W-:Y:S01]  /*1c40*/  LEA R4, R23, R10, 0x2 ;  /* 0x0000000a17047211 */ /* 0x000fe200078e10ff */
[----:B------:R-:W-:Y:S01]  /*1c50*/  CS2R R114, SRZ ;  /* 0x0000000000727805 */ /* 0x000fe2000001ff00 */
[----:B------:R-:W-:Y:S01]  /*1c60*/  LOP3.LUT R12, R12, 0x1000, RZ, 0xc0, !PT ;  /* 0x000010000c0c7812 */ /* 0x000fe200078ec0ff */
[----:B------:R-:W-:Y:S01]  /*1c70*/  CS2R R116, SRZ ;  /* 0x0000000000747805 */ /* 0x000fe2000001ff00 */
[----:B------:R-:W-:Y:S01]  /*1c80*/  IADD3 R165, P2, P3, R13, c[0x0][0x170], R6 ;  /* 0x00005c000da57a10 */ /* 0x000fe20007b5e006 */
[----:B------:R-:W-:Y:S01]  /*1c90*/  CS2R R118, SRZ ;  /* 0x0000000000767805 */ /* 0x000fe2000001ff00 */
[----:B------:R-:W-:Y:S01]  /*1ca0*/  LEA R2, R23, R4, 0x2 ;  /* 0x0000000417027211 */ /* 0x000fe200078e10ff */
[----:B------:R-:W-:Y:S01]  /*1cb0*/  CS2R R120, SRZ ;  /* 0x0000000000787805 */ /* 0x000fe2000001ff00 */
[----:B------:R-:W-:Y:S01]  /*1cc0*/  IADD3 R6, R12, R15, RZ ;  /* 0x0000000f0c067210 */ /* 0x000fe20007ffe0ff */
[----:B------:R-:W-:Y:S01]  /*1cd0*/  IMAD.HI R12, R11, 0x2, RZ ;  /* 0x000000020b0c7827 */ /* 0x000fe200078e02ff */
[----:B------:R-:W-:Y:S01]  /*1ce0*/  IADD3.X R21, R7, c[0x0][0x16c], R0, P0, P1 ;  /* 0x00005b0007157a10 */ /* 0x000fe200007e2400 */
[----:B------:R-:W-:Y:S01]  /*1cf0*/  CS2R R122, SRZ ;  /* 0x00000000007a7805 */ /* 0x000fe2000001ff00 */
[-C--:B------:R-:W-:Y:S01]  /*1d00*/  LEA R30, P0, R8, R243.reuse, 0x1 ;  /* 0x000000f3081e7211 */ /* 0x080fe200078008ff */
[----:B------:R-:W-:Y:S01]  /*1d10*/  IMAD R11, R3, c[0x0][0x1b8], RZ ;  /* 0x00006e00030b7a24 */ /* 0x000fe200078e02ff */
[C---:B------:R-:W-:Y:S01]  /*1d20*/  LEA R3, R23.reuse, R2, 0x2 ;  /* 0x0000000217037211 */ /* 0x040fe200078e10ff */
[----:B------:R-:W-:Y:S01]  /*1d30*/  CS2R R136, SRZ ;  /* 0x0000000000887805 */ /* 0x000fe2000001ff00 */
[----:B------:R-:W-:Y:S01]  /*1d40*/  LEA R26, P1, R10, R243, 0x1 ;  /* 0x000000f30a1a7211 */ /* 0x000fe200078208ff */
[----:B------:R-:W-:Y:S01]  /*1d50*/  CS2R R138, SRZ ;  /* 0x00000000008a7805 */ /* 0x000fe2000001ff00 */
[C---:B------:R-:W-:Y:S01]  /*1d60*/  LEA R0, R23.reuse, R3, 0x2 ;  /* 0x0000000317007211 */ /* 0x040fe200078e10ff */
[----:B------:R-:W-:Y:S01]  /*1d70*/  CS2R R152, SRZ ;  /* 0x0000000000987805 */ /* 0x000fe2000001ff00 */
[-C--:B------:R-:W-:Y:S01]  /*1d80*/  LEA.HI.X.SX32 R31, R8, R21.reuse, 0x1, P0 ;  /* 0x00000015081f7211 */ /* 0x080fe200000f0eff */
[----:B------:R-:W-:Y:S01]  /*1d90*/  CS2R R154, SRZ ;  /* 0x00000000009a7805 */ /* 0x000fe2000001ff00 */
[----:B------:R-:W-:Y:S01]  /*1da0*/  LEA.HI.X.SX32 R27, R10, R21, 0x1, P1 ;  /* 0x000000150a1b7211 */ /* 0x000fe200008f0eff */
[----:B------:R-:W-:Y:S01]  /*1db0*/  CS2R R148, SRZ ;  /* 0x0000000000947805 */ /* 0x000fe2000001ff00 */
[C---:B------:R-:W-:Y:S01]  /*1dc0*/  LEA R7, R23.reuse, R0, 0x2 ;  /* 0x0000000017077211 */ /* 0x040fe200078e10ff */
[----:B------:R0:W-:Y:S01]  /*1dd0*/  STL.64 [R1+0x50], R30 ;  /* 0x0000501e01007387 */ /* 0x0001e20000100a00 */
[----:B------:R-:W-:Y:S01]  /*1de0*/  LEA R14, P0, R4, R243, 0x1 ;  /* 0x000000f3040e7211 */ /* 0x000fe200078008ff */
[----:B------:R-:W-:Y:S01]  /*1df0*/  CS2R R150, SRZ ;  /* 0x0000000000967805 */ /* 0x000fe2000001ff00 */
[C---:B------:R-:W-:Y:S01]  /*1e00*/  LEA R8, R23.reuse, R7, 0x2 ;  /* 0x0000000717087211 */ /* 0x040fe200078e10ff */
[----:B------:R1:W-:Y:S01]  /*1e10*/  STL.64 [R1+0x48], R26 ;  /* 0x0000481a01007387 */ /* 0x0003e20000100a00 */
[----:B------:R-:W-:Y:S01]  /*1e20*/  IADD3.X R17, R12, c[0x0][0x174], R9, P2, P3 ;  /* 0x00005d000c117a10 */ /* 0x000fe200017e6409 */
[----:B------:R-:W-:Y:S01]  /*1e30*/  CS2R R128, SRZ ;  /* 0x0000000000807805 */ /* 0x000fe2000001ff00 */
[----:B------:R-:W-:Y:S01]  /*1e40*/  LEA R9, R23, R8, 0x2 ;  /* 0x0000000817097211 */ /* 0x000fe200078e10ff */
[----:B------:R-:W-:Y:S01]  /*1e50*/  CS2R R130, SRZ ;  /* 0x0000000000827805 */ /* 0x000fe2000001ff00 */
[----:B------:R-:W-:Y:S01]  /*1e60*/  LEA.HI.X.SX32 R15, R4, R21, 0x1, P0 ;  /* 0x00000015040f7211 */ /* 0x000fe200000f0eff */
[----:B------:R-:W-:Y:S01]  /*1e70*/  CS2R R76, SRZ ;  /* 0x00000000004c7805 */ /* 0x000fe2000001ff00 */
[----:B------:R-:W-:Y:S01]  /*1e80*/  MOV R25, c[0x0][0x1b8] ;  /* 0x00006e0000197a02 */ /* 0x000fe20000000f00 */
[----:B------:R-:W-:Y:S01]  /*1e90*/  CS2R R78, SRZ ;  /* 0x00000000004e7805 */ /* 0x000fe2000001ff00 */
[----:B0-----:R-:W-:Y:S01]  /*1ea0*/  LEA R30, P0, R3, R243, 0x1 ;  /* 0x000000f3031e7211 */ /* 0x001fe200078008ff */
[----:B------:R0:W-:Y:S01]  /*1eb0*/  STL.64 [R1+0x40], R14 ;  /* 0x0000400e01007387 */ /* 0x0001e20000100a00 */
[----:B------:R-:W-:Y:S01]  /*1ec0*/  LEA R12, R25, R11, 0x2 ;  /* 0x0000000b190c7211 */ /* 0x000fe200078e10ff */
[----:B------:R-:W-:Y:S01]  /*1ed0*/  CS2R R80, SRZ ;  /* 0x0000000000507805 */ /* 0x000fe2000001ff00 */
[C---:B-1----:R-:W-:Y:S01]  /*1ee0*/  LEA R26, P1, R2.reuse, R243, 0x1 ;  /* 0x000000f3021a7211 */ /* 0x042fe200078208ff */
[----:B------:R-:W-:Y:S01]  /*1ef0*/  CS2R R82, SRZ ;  /* 0x0000000000527805 */ /* 0x000fe2000001ff00 */
[-C--:B------:R-:W-:Y:S01]  /*1f00*/  LEA.HI.X.SX32 R31, R3, R21.reuse, 0x1, P0 ;  /* 0x00000015031f7211 */ /* 0x080fe200000f0eff */
[----:B------:R-:W-:Y:S01]  /*1f10*/  CS2R R84, SRZ ;  /* 0x0000000000547805 */ /* 0x000fe2000001ff00 */
[----:B------:R-:W-:Y:S01]  /*1f20*/  LEA.HI.X.SX32 R27, R2, R21, 0x1, P1 ;  /* 0x00000015021b7211 */ /* 0x000fe200008f0eff */
[----:B------:R-:W-:Y:S01]  /*1f30*/  CS2R R86, SRZ ;  /* 0x0000000000567805 */ /* 0x000fe2000001ff00 */
[----:B------:R-:W-:Y:S01]  /*1f40*/  LEA R2, R23, R9, 0x2 ;  /* 0x0000000917027211 */ /* 0x000fe200078e10ff */
[----:B------:R-:W-:Y:S01]  /*1f50*/  CS2R R88, SRZ ;  /* 0x0000000000587805 */ /* 0x000fe2000001ff00 */
[----:B------:R-:W-:Y:S01]  /*1f60*/  LEA R32, P0, R7, R243, 0x1 ;  /* 0x000000f307207211 */ /* 0x000fe200078008ff */
[----:B------:R1:W-:Y:S01]  /*1f70*/  STL.64 [R1+0x38], R26 ;  /* 0x0000381a01007387 */ /* 0x0003e20000100a00 */
[----:B------:R-:W-:Y:S01]  /*1f80*/  LEA R4, R23, R2, 0x2 ;  /* 0x0000000217047211 */ /* 0x000fe200078e10ff */
[----:B------:R-:W-:Y:S01]  /*1f90*/  CS2R R90, SRZ ;  /* 0x00000000005a7805 */ /* 0x000fe2000001ff00 */
[----:B------:R-:W-:Y:S01]  /*1fa0*/  LEA R13, R25, R12, 0x2 ;  /* 0x0000000c190d7211 */ /* 0x000fe200078e10ff */
[----:B------:R2:W-:Y:S01]  /*1fb0*/  STL.64 [R1+0x30], R30 ;  /* 0x0000301e01007387 */ /* 0x0005e20000100a00 */
[----:B------:R-:W-:Y:S01]  /*1fc0*/  LEA.HI.X.SX32 R33, R7, R21, 0x1, P0 ;  /* 0x0000001507217211 */ /* 0x000fe200000f0eff */
[----:B------:R-:W-:Y:S01]  /*1fd0*/  CS2R R92, SRZ ;  /* 0x00000000005c7805 */ /* 0x000fe2000001ff00 */
[----:B------:R-:W-:Y:S01]  /*1fe0*/  LEA R10, R25, R13, 0x2 ;  /* 0x0000000d190a7211 */ /* 0x000fe200078e10ff */
[----:B------:R-:W-:Y:S01]  /*1ff0*/  CS2R R94, SRZ ;  /* 0x00000000005e7805 */ /* 0x000fe2000001ff00 */
[----:B------:R-:W-:-:S02]  /*2000*/  MOV R18, 0xff800000 ;  /* 0xff80000000127802 */ /* 0x000fc40000000f00 */
[C---:B0-----:R-:W-:Y:S02]  /*2010*/  LEA R14, R25.reuse, R10, 0x2 ;  /* 0x0000000a190e7211 */ /* 0x041fe400078e10ff */
[C---:B-1----:R-:W-:Y:S02]  /*2020*/  LEA R26, P1, R0.reuse, R243, 0x1 ;  /* 0x000000f3001a7211 */ /* 0x042fe400078208ff */
[----:B------:R-:W-:Y:S02]  /*2030*/  LEA R15, R25, R14, 0x2 ;  /* 0x0000000e190f7211 */ /* 0x000fe400078e10ff */
[----:B------:R-:W-:Y:S02]  /*2040*/  LEA.HI.X.SX32 R27, R0, R21, 0x1, P1 ;  /* 0x00000015001b7211 */ /* 0x000fe400008f0eff */
[C---:B------:R-:W-:Y:S02]  /*2050*/  LEA R0, R23.reuse, R4, 0x2 ;  /* 0x0000000417007211 */ /* 0x040fe400078e10ff */
[----:B--2---:R-:W-:Y:S01]  /*2060*/  LEA R30, P1, R8, R243, 0x1 ;  /* 0x000000f3081e7211 */ /* 0x004fe200078208ff */
[----:B------:R0:W-:Y:S01]  /*2070*/  STL.64 [R1+0x28], R26 ;  /* 0x0000281a01007387 */ /* 0x0001e20000100a00 */
[----:B------:R-:W-:-:S02]  /*2080*/  LEA R3, R23, R0, 0x2 ;  /* 0x0000000017037211 */ /* 0x000fc400078e10ff */
[----:B------:R-:W-:Y:S01]  /*2090*/  LEA.HI.X.SX32 R31, R8, R21, 0x1, P1 ;  /* 0x00000015081f7211 */ /* 0x000fe200008f0eff */
[----:B------:R-:W-:Y:S01]  /*20a0*/  STL.64 [R1+0x20], R32 ;  /* 0x0000202001007387 */ /* 0x000fe20000100a00 */
[----:B------:R-:W-:Y:S02]  /*20b0*/  LEA R7, R23, R3, 0x2 ;  /* 0x0000000317077211 */ /* 0x000fe400078e10ff */
[----:B------:R-:W-:Y:S01]  /*20c0*/  LEA R16, R25, R15, 0x2 ;  /* 0x0000000f19107211 */ /* 0x000fe200078e10ff */
[----:B------:R1:W-:Y:S01]  /*20d0*/  STL.64 [R1+0x18], R30 ;  /* 0x0000181e01007387 */ /* 0x0003e20000100a00 */
[----:B------:R-:W-:Y:S02]  /*20e0*/  LEA R8, R23, R7, 0x2 ;  /* 0x0000000717087211 */ /* 0x000fe400078e10ff */
[----:B0-----:R-:W-:-:S04]  /*20f0*/  LEA R26, P2, R9, R243, 0x1 ;  /* 0x000000f3091a7211 */ /* 0x001fc800078408ff */
[----:B------:R-:W-:Y:S02]  /*2100*/  LEA.HI.X.SX32 R27, R9, R21, 0x1, P2 ;  /* 0x00000015091b7211 */ /* 0x000fe400010f0eff */
[-C--:B------:R-:W-:Y:S02]  /*2110*/  LEA R250, P2, R0, R243.reuse, 0x1 ;  /* 0x000000f300fa7211 */ /* 0x080fe400078408ff */
[----:B-1----:R-:W-:Y:S01]  /*2120*/  LEA R30, P0, R2, R243, 0x1 ;  /* 0x000000f3021e7211 */ /* 0x002fe200078008ff */
[----:B------:R0:W-:Y:S01]  /*2130*/  STL.64 [R1+0x10], R26 ;  /* 0x0000101a01007387 */ /* 0x0001e20000100a00 */
[-C--:B------:R-:W-:Y:S02]  /*2140*/  LEA.HI.X.SX32 R251, R0, R21.reuse, 0x1, P2 ;  /* 0x0000001500fb7211 */ /* 0x080fe400010f0eff */
[----:B------:R-:W-:Y:S02]  /*2150*/  LEA R0, R23, R8, 0x2 ;  /* 0x0000000817007211 */ /* 0x000fe400078e10ff */
[----:B------:R-:W-:-:S02]  /*2160*/  LEA.HI.X.SX32 R31, R2, R21, 0x1, P0 ;  /* 0x00000015021f7211 */ /* 0x000fc400000f0eff */
[-C--:B------:R-:W-:Y:S02]  /*2170*/  LEA R242, P3, R0, R243.reuse, 0x1 ;  /* 0x000000f300f27211 */ /* 0x080fe400078608ff */
[CC--:B------:R-:W-:Y:S01]  /*2180*/  LEA R248, P0, R3.reuse, R243.reuse, 0x1 ;  /* 0x000000f303f87211 */ /* 0x0c0fe200078008ff */
[----:B------:R1:W-:Y:S01]  /*2190*/  STL.64 [R1+0x8], R30 ;  /* 0x0000081e01007387 */ /* 0x0003e20000100a00 */
[-C--:B------:R-:W-:Y:S02]  /*21a0*/  LEA R244, P2, R8, R243.reuse, 0x1 ;  /* 0x000000f308f47211 */ /* 0x080fe400078408ff */
[C---:B0-----:R-:W-:Y:S02]  /*21b0*/  LEA R26, P1, R4.reuse, R243, 0x1 ;  /* 0x000000f3041a7211 */ /* 0x041fe400078208ff */
[-C--:B------:R-:W-:Y:S02]  /*21c0*/  LEA.HI.X.SX32 R249, R3, R21.reuse, 0x1, P0 ;  /* 0x0000001503f97211 */ /* 0x080fe400000f0eff */
[----:B------:R-:W-:-:S02]  /*21d0*/  LEA.HI.X.SX32 R27, R4, R21, 0x1, P1 ;  /* 0x00000015041b7211 */ /* 0x000fc400008f0eff */
[----:B------:R-:W-:Y:S02]  /*21e0*/  LEA R246, P1, R7, R243, 0x1 ;  /* 0x000000f307f67211 */ /* 0x000fe400078208ff */
[-C--:B------:R-:W-:Y:S01]  /*21f0*/  LEA.HI.X.SX32 R243, R0, R21.reuse, 0x1, P3 ;  /* 0x0000001500f37211 */ /* 0x080fe200018f0eff */
[----:B------:R1:W-:Y:S01]  /*2200*/  STL.64 [R1], R26 ;  /* 0x0000001a01007387 */ /* 0x0003e20000100a00 */
[----:B------:R-:W-:Y:S02]  /*2210*/  LEA R0, R25, R16, 0x2 ;  /* 0x0000001019007211 */ /* 0x000fe400078e10ff */
[----:B------:R-:W-:Y:S02]  /*2220*/  LEA.HI.X.SX32 R247, R7, R21, 0x1, P1 ;  /* 0x0000001507f77211 */ /* 0x000fe400008f0eff */
[----:B------:R-:W-:Y:S02]  /*2230*/  LEA R2, R25, R0, 0x2 ;  /* 0x0000000019027211 */ /* 0x000fe400078e10ff */
[----:B------:R-:W-:-:S02]  /*2240*/  LEA R238, P1, R12, R165, 0x1 ;  /* 0x000000a50cee7211 */ /* 0x000fc400078208ff */
[----:B------:R-:W-:Y:S02]  /*2250*/  LEA R3, R25, R2, 0x2 ;  /* 0x0000000219037211 */ /* 0x000fe400078e10ff */
[----:B------:R-:W-:Y:S02]  /*2260*/  LEA.HI.X.SX32 R245, R8, R21, 0x1, P2 ;  /* 0x0000001508f57211 */ /* 0x000fe400010f0eff */
[----:B------:R-:W-:Y:S02]  /*2270*/  LEA R240, P0, R11, R165, 0x1 ;  /* 0x000000a50bf07211 */ /* 0x000fe400078008ff */
[----:B------:R-:W-:Y:S02]  /*2280*/  LEA R4, R25, R3, 0x2 ;  /* 0x0000000319047211 */ /* 0x000fe400078e10ff */
[----:B------:R-:W-:Y:S02]  /*2290*/  LEA R236, P2, R13, R165, 0x1 ;  /* 0x000000a50dec7211 */ /* 0x000fe400078408ff */
[----:B------:R-:W-:-:S02]  /*22a0*/  LEA.HI.X.SX32 R239, R12, R17, 0x1, P1 ;  /* 0x000000110cef7211 */ /* 0x000fc400008f0eff */
[----:B------:R-:W-:Y:S02]  /*22b0*/  LEA R232, P1, R14, R165, 0x1 ;  /* 0x000000a50ee87211 */ /* 0x000fe400078208ff */
[-C--:B------:R-:W-:Y:S02]  /*22c0*/  LEA.HI.X.SX32 R241, R11, R17.reuse, 0x1, P0 ;  /* 0x000000110bf17211 */ /* 0x080fe400000f0eff */
[----:B------:R-:W-:Y:S02]  /*22d0*/  LEA R7, R25, R4, 0x2 ;  /* 0x0000000419077211 */ /* 0x000fe400078e10ff */
[----:B------:R-:W-:Y:S02]  /*22e0*/  LEA.HI.X.SX32 R237, R13, R17, 0x1, P2 ;  /* 0x000000110ded7211 */ /* 0x000fe400010f0eff */
[-C--:B------:R-:W-:Y:S02]  /*22f0*/  LEA R234, P0, R10, R165.reuse, 0x1 ;  /* 0x000000a50aea7211 */ /* 0x080fe400078008ff */
[----:B------:R-:W-:-:S02]  /*2300*/  LEA R230, P2, R15, R165, 0x1 ;  /* 0x000000a50fe67211 */ /* 0x000fc400078408ff */
[----:B------:R-:W-:Y:S02]  /*2310*/  LEA.HI.X.SX32 R233, R14, R17, 0x1, P1 ;  /* 0x000000110ee97211 */ /* 0x000fe400008f0eff */
[----:B------:R-:W-:Y:S02]  /*2320*/  LEA R226, P1, R0, R165, 0x1 ;  /* 0x000000a500e27211 */ /* 0x000fe400078208ff */
[----:B------:R-:W-:Y:S02]  /*2330*/  LEA R8, R25, R7, 0x2 ;  /* 0x0000000719087211 */ /* 0x000fe400078e10ff */
[-C--:B------:R-:W-:Y:S01]  /*2340*/  LEA.HI.X.SX32 R235, R10, R17.reuse, 0x1, P0 ;  /* 0x000000110aeb7211 */ /* 0x080fe200000f0eff */
[----:B------:R-:W-:Y:S01]  /*2350*/  IMAD R10, R19, 0x90, RZ ;  /* 0x00000090130a7824 */ /* 0x000fe200078e02ff */
[----:B------:R-:W-:Y:S02]  /*2360*/  LEA.HI.X.SX32 R231, R15, R17, 0x1, P2 ;  /* 0x000000110fe77211 */ /* 0x000fe400010f0eff */
[----:B------:R-:W-:-:S02]  /*2370*/  LEA R228, P0, R16, R165, 0x1 ;  /* 0x000000a510e47211 */ /* 0x000fc400078008ff */
[----:B------:R-:W-:Y:S02]  /*2380*/  LEA R224, P2, R2, R165, 0x1 ;  /* 0x000000a502e07211 */ /* 0x000fe400078408ff */
[-C--:B------:R-:W-:Y:S02]  /*2390*/  LEA.HI.X.SX32 R227, R0, R17.reuse, 0x1, P1 ;  /* 0x0000001100e37211 */ /* 0x080fe400008f0eff */
[----:B------:R-:W-:Y:S02]  /*23a0*/  LEA R0, R25, R8, 0x2 ;  /* 0x0000000819007211 */ /* 0x000fe400078e10ff */
[-C--:B------:R-:W-:Y:S02]  /*23b0*/  LEA.HI.X.SX32 R229, R16, R17.reuse, 0x1, P0 ;  /* 0x0000001110e57211 */ /* 0x080fe400000f0eff */
[----:B------:R-:W-:Y:S02]  /*23c0*/  LEA.HI.X.SX32 R225, R2, R17, 0x1, P2 ;  /* 0x0000001102e17211 */ /* 0x000fe400010f0eff */
[----:B------:R-:W-:-:S02]  /*23d0*/  LEA R222, P0, R3, R165, 0x1 ;  /* 0x000000a503de7211 */ /* 0x000fc400078008ff */
[----:B------:R-:W-:Y:S02]  /*23e0*/  LEA R2, R25, R0, 0x2 ;  /* 0x0000000019027211 */ /* 0x000fe400078e10ff */
[CC--:B------:R-:W-:Y:S02]  /*23f0*/  LEA R220, P1, R4.reuse, R165.reuse, 0x1 ;  /* 0x000000a504dc7211 */ /* 0x0c0fe400078208ff */
[----:B------:R-:W-:Y:S02]  /*2400*/  LEA R218, P2, R7, R165, 0x1 ;  /* 0x000000a507da7211 */ /* 0x000fe400078408ff */
[-C--:B------:R-:W-:Y:S02]  /*2410*/  LEA.HI.X.SX32 R223, R3, R17.reuse, 0x1, P0 ;  /* 0x0000001103df7211 */ /* 0x080fe400000f0eff */
[----:B------:R-:W-:Y:S02]  /*2420*/  LEA R3, R25, R2, 0x2 ;  /* 0x0000000219037211 */ /* 0x000fe400078e10ff */
[----:B------:R-:W-:-:S02]  /*2430*/  LEA.HI.X.SX32 R221, R4, R17, 0x1, P1 ;  /* 0x0000001104dd7211 */ /* 0x000fc400008f0eff */
[----:B------:R-:W-:Y:S02]  /*2440*/  LEA.HI.X.SX32 R219, R7, R17, 0x1, P2 ;  /* 0x0000001107db7211 */ /* 0x000fe400010f0eff */
[-C--:B------:R-:W-:Y:S02]  /*2450*/  LEA R216, P0, R8, R165.reuse, 0x1 ;  /* 0x000000a508d87211 */ /* 0x080fe400078008ff */
[-C--:B------:R-:W-:Y:S02]  /*2460*/  LEA R214, P1, R0, R165.reuse, 0x1 ;  /* 0x000000a500d67211 */ /* 0x080fe400078208ff */
[-C--:B------:R-:W-:Y:S02]  /*2470*/  LEA R212, P2, R2, R165.reuse, 0x1 ;  /* 0x000000a502d47211 */ /* 0x080fe400078408ff */
[----:B------:R-:W-:Y:S02]  /*2480*/  LEA R164, P3, R3, R165, 0x1 ;  /* 0x000000a503a47211 */ /* 0x000fe400078608ff */
[----:B------:R-:W-:-:S02]  /*2490*/  LOP3.LUT R10, R10, 0x30, R29, 0x78, !PT ;  /* 0x000000300a0a7812 */ /* 0x000fc400078e781d */
[-C--:B------:R-:W-:Y:S02]  /*24a0*/  LEA.HI.X.SX32 R217, R8, R17.reuse, 0x1, P0 ;  /* 0x0000001108d97211 */ /* 0x080fe400000f0eff */
[-C--:B------:R-:W-:Y:S01]  /*24b0*/  LEA.HI.X.SX32 R215, R0, R17.reuse, 0x1, P1 ;  /* 0x0000001100d77211 */ /* 0x080fe200008f0eff */
[----:B------:R-:W-:Y:S01]  /*24c0*/  CS2R R8, SRZ ;  /* 0x0000000000087805 */ /* 0x000fe2000001ff00 */
[-C--:B------:R-:W-:Y:S02]  /*24d0*/  LEA.HI.X.SX32 R213, R2, R17.reuse, 0x1, P2 ;  /* 0x0000001102d57211 */ /* 0x080fe400010f0eff */
[----:B------:R-:W-:Y:S02]  /*24e0*/  LEA.HI.X.SX32 R165, R3, R17, 0x1, P3 ;  /* 0x0000001103a57211 */ /* 0x000fe400018f0eff */
[----:B------:R-:W-:Y:S02]  /*24f0*/  MOV R15, 0xff800000 ;  /* 0xff800000000f7802 */ /* 0x000fe40000000f00 */
[----:B------:R-:W-:-:S02]  /*2500*/  MOV R4, 0x3f800000 ;  /* 0x3f80000000047802 */ /* 0x000fc40000000f00 */
[----:B------:R-:W-:Y:S02]  /*2510*/  MOV R7, RZ ;  /* 0x000000ff00077202 */ /* 0x000fe40000000f00 */
[----:B------:R-:W-:Y:S02]  /*2520*/  MOV R3, 0x3f800000 ;  /* 0x3f80000000037802 */ /* 0x000fe40000000f00 */
[----:B------:R-:W-:Y:S02]  /*2530*/  MOV R2, 0x3f800000 ;  /* 0x3f80000000027802 */ /* 0x000fe40000000f00 */
[----:B------:R-:W-:Y:S02]  /*2540*/  MOV R0, 0x3f800000 ;  /* 0x3f80000000007802 */ /* 0x000fe40000000f00 */
[----:B------:R-:W-:Y:S02]  /*2550*/  MOV R16, 0xff800000 ;  /* 0xff80000000107802 */ /* 0x000fe40000000f00 */
[----:B------:R-:W-:-:S02]  /*2560*/  MOV R17, 0xff800000 ;  /* 0xff80000000117802 */ /* 0x000fc40000000f00 */
[----:B------:R-:W-:Y:S02]  /*2570*/  LOP3.LUT R11, R5, 0x40, RZ, 0x3c, !PT ;  /* 0x00000040050b7812 */ /* 0x000fe400078e3cff */
[----:B-1----:R-:W-:Y:S02]  /*2580*/  LOP3.LUT R252, R10, 0x40, RZ, 0x3c, !PT ;  /* 0x000000400afc7812 */ /* 0x002fe400078e3cff */
.L_x_2:
[----:B------:R-:W2:Y:S04]  /*2590*/  LDL.64 R12, [R1+0x50] ;  /* 0x00005000010c7983 */ /* 0x000ea80000100a00 */
[----:B------:R-:W3:Y:S04]  /*25a0*/  LDL.64 R20, [R1+0x48] ;  /* 0x0000480001147983 */ /* 0x000ee80000100a00 */
[----:B------:R-:W4:Y:S04]  /*25b0*/  LDL.64 R22, [R1+0x40] ;  /* 0x0000400001167983 */ /* 0x000f280000100a00 */
[----:B------:R-:W5:Y:S04]  /*25c0*/  LDL.64 R30, [R1+0x10] ;  /* 0x00001000011e7983 */ /* 0x000f680000100a00 */
[----:B------:R-:W5:Y:S04]  /*25d0*/  LDL.64 R32, [R1] ;  /* 0x0000000001207983 */ /* 0x000f680000100a00 */
[----:B------:R-:W5:Y:S04]  /*25e0*/  LDL.64 R24, [R1+0x38] ;  /* 0x0000380001187983 */ /* 0x000f680000100a00 */
[----:B------:R-:W5:Y:S04]  /*25f0*/  LDL.64 R26, [R1+0x30] ;  /* 0x00003000011a7983 */ /* 0x000f680000100a00 */
[----:B------:R-:W5:Y:S04]  /*2600*/  LDL.64 R28, [R1+0x20] ;  /* 0x00002000011c7983 */ /* 0x000f680000100a00 */
[----:B------:R-:W5:Y:S04]  /*2610*/  LDL.64 R48, [R1+0x28] ;  /* 0x0000280001307983 */ /* 0x000f680000100a00 */
[----:B------:R-:W5:Y:S04]  /*2620*/  LDL.64 R46, [R1+0x18] ;  /* 0x00001800012e7983 */ /* 0x000f680000100a00 */
[----:B------:R-:W5:Y:S01]  /*2630*/  LDL.64 R44, [R1+0x8] ;  /* 0x00000800012c7983 */ /* 0x000f620000100a00 */
[----:B------:R-:W-:-:S04]  /*2640*/  IMAD.WIDE R34, R7, 0x2, R248 ;  /* 0x0000000207227825 */ /* 0x000fc800078e02f8 */
[C---:B------:R-:W-:Y:S02]  /*2650*/  IMAD.WIDE R36, R7.reuse, 0x2, R244 ;  /* 0x0000000207247825 */ /* 0x040fe400078e02f4 */
[----:B------:R-:W5:Y:S04]  /*2660*/  LDG.E.U16 R34, [R34.64] ;  /* 0x0000000422227981 */ /* 0x000f68000c1e1500 */
[----:B------:R0:W5:Y:S01]  /*2670*/  LDG.E.U16 R36, [R36.64] ;  /* 0x0000000424247981 */ /* 0x000162000c1e1500 */
[----:B--2---:R-:W-:-:S04]  /*2680*/  IMAD.WIDE R12, R7, 0x2, R12 ;  /* 0x00000002070c7825 */ /* 0x004fc800078e020c */
[C---:B---3--:R-:W-:Y:S01]  /*2690*/  IMAD.WIDE R20, R7.reuse, 0x2, R20 ;  /* 0x0000000207147825 */ /* 0x048fe200078e0214 */
[----:B------:R1:W2:Y:S03]  /*26a0*/  LDG.E.U16 R14, [R12.64] ;  /* 0x000000040c0e7981 */ /* 0x0002a6000c1e1500 */
[C---:B----4-:R-:W-:Y:S01]  /*26b0*/  IMAD.WIDE R22, R7.reuse, 0x2, R22 ;  /* 0x0000000207167825 */ /* 0x050fe200078e0216 */
[----:B------:R3:W4:Y:S03]  /*26c0*/  LDG.E.U16 R11, [R20.64] ;  /* 0x00000004140b7981 */ /* 0x000726000c1e1500 */
[C---:B-----5:R-:W-:Y:S01]  /*26d0*/  IMAD.WIDE R30, R7.reuse, 0x2, R30 ;  /* 0x00000002071e7825 */ /* 0x060fe200078e021e */
[----:B------:R5:W4:Y:S03]  /*26e0*/  LDG.E.U16 R38, [R22.64] ;  /* 0x0000000416267981 */ /* 0x000b26000c1e1500 */
[----:B------:R-:W-:-:S02]  /*26f0*/  IMAD.WIDE R32, R7, 0x2, R32 ;  /* 0x0000000207207825 */ /* 0x000fc400078e0220 */
[----:B------:R0:W4:Y:S02]  /*2700*/  LDG.E.U16 R30, [R30.64] ;  /* 0x000000041e1e7981 */ /* 0x000124000c1e1500 */
[C---:B------:R-:W-:Y:S02]  /*2710*/  IMAD.WIDE R24, R7.reuse, 0x2, R24 ;  /* 0x0000000207187825 */ /* 0x040fe400078e0218 */
[----:B------:R0:W4:Y:S02]  /*2720*/  LDG.E.U16 R32, [R32.64] ;  /* 0x0000000420207981 */ /* 0x000124000c1e1500 */
[C---:B------:R-:W-:Y:S02]  /*2730*/  IMAD.WIDE R26, R7.reuse, 0x2, R26 ;  /* 0x00000002071a7825 */ /* 0x040fe400078e021a */
[----:B------:R0:W4:Y:S02]  /*2740*/  LDG.E.U16 R19, [R24.64] ;  /* 0x0000000418137981 */ /* 0x000124000c1e1500 */
[----:B------:R-:W-:-:S02]  /*2750*/  IMAD.WIDE R28, R7, 0x2, R28 ;  /* 0x00000002071c7825 */ /* 0x000fc400078e021c */
[----:B------:R0:W4:Y:S02]  /*2760*/  LDG.E.U16 R40, [R26.64] ;  /* 0x000000041a287981 */ /* 0x000124000c1e1500 */
[C---:B-1----:R-:W-:Y:S02]  /*2770*/  IMAD.WIDE R12, R7.reuse, 0x2, R48 ;  /* 0x00000002070c7825 */ /* 0x042fe400078e0230 */
[----:B------:R1:W4:Y:S02]  /*2780*/  LDG.E.U16 R42, [R28.64] ;  /* 0x000000041c2a7981 */ /* 0x000324000c1e1500 */
[C---:B---3--:R-:W-:Y:S02]  /*2790*/  IMAD.WIDE R20, R7.reuse, 0x2, R46 ;  /* 0x0000000207147825 */ /* 0x048fe400078e022e */
[----:B------:R3:W4:Y:S02]  /*27a0*/  LDG.E.U16 R39, [R12.64] ;  /* 0x000000040c277981 */ /* 0x000724000c1e1500 */
[----:B-----5:R-:W-:-:S02]  /*27b0*/  IMAD.WIDE R22, R7, 0x2, R44 ;  /* 0x0000000207167825 */ /* 0x020fc400078e022c */
[----:B------:R5:W4:Y:S02]  /*27c0*/  LDG.E.U16 R41, [R20.64] ;  /* 0x0000000414297981 */ /* 0x000b24000c1e1500 */
[C---:B0-----:R-:W-:Y:S02]  /*27d0*/  IMAD.WIDE R24, R7.reuse, 0x2, R250 ;  /* 0x0000000207187825 */ /* 0x041fe400078e02fa */
[----:B------:R0:W4:Y:S02]  /*27e0*/  LDG.E.U16 R31, [R22.64] ;  /* 0x00000004161f7981 */ /* 0x000124000c1e1500 */
[C---:B------:R-:W-:Y:S02]  /*27f0*/  IMAD.WIDE R26, R7.reuse, 0x2, R246 ;  /* 0x00000002071a7825 */ /* 0x040fe400078e02f6 */
[----:B------:R-:W4:Y:S02]  /*2800*/  LDG.E.U16 R33, [R24.64] ;  /* 0x0000000418217981 */ /* 0x000f24000c1e1500 */
[----:B-1----:R-:W-:-:S02]  /*2810*/  IMAD.WIDE R28, R7, 0x2, R242 ;  /* 0x00000002071c7825 */ /* 0x002fc400078e02f2 */
[----:B------:R-:W4:Y:S04]  /*2820*/  LDG.E.U16 R26, [R26.64] ;  /* 0x000000041a1a7981 */ /* 0x000f28000c1e1500 */
[----:B------:R1:W4:Y:S04]  /*2830*/  LDG.E.U16 R37, [R28.64] ;  /* 0x000000041c257981 */ /* 0x000328000c1e1500 */
[----:B------:R-:W-:Y:S01]  /*2840*/  BAR.SYNC.DEFER_BLOCKING 0x0 ;  /* 0x0000000000007b1d */ /* 0x000fe20000010000 */
[----:B------:R-:W-:-:S05]  /*2850*/  LOP3.LUT R132, R5, 0x40, RZ, 0x3c, !PT ;  /* 0x0000004005847812 */ /* 0x000fca00078e3cff */
[----:B------:R0:W-:Y:S04]  /*2860*/  STS.U16 [R5+0x9800], R34 ;  /* 0x0098002205007388 */ /* 0x0001e80000000400 */
[----:B------:R-:W-:Y:S01]  /*2870*/  STS.U16 [R5+0x9c00], R36 ;  /* 0x009c002405007388 */ /* 0x000fe20000000400 */
[----:B-----5:R-:W-:-:S04]  /*2880*/  IMAD.WIDE R20, R8, 0x2, R238 ;  /* 0x0000000208147825 */ /* 0x020fc800078e02ee */
[----:B---3--:R-:W-:-:S04]  /*2890*/  IMAD.WIDE R12, R8, 0x2, R240 ;  /* 0x00000002080c7825 */ /* 0x008fc800078e02f0 */
[----:B0-----:R-:W-:-:S04]  /*28a0*/  IMAD.WIDE R22, R8, 0x2, R236 ;  /* 0x0000000208167825 */ /* 0x001fc800078e02ec */
[----:B------:R-:W-:-:S04]  /*28b0*/  IMAD.WIDE R46, R8, 0x2, R212 ;  /* 0x00000002082e7825 */ /* 0x000fc800078e02d4 */
[----:B-1----:R-:W-:-:S04]  /*28c0*/  IMAD.WIDE R28, R8, 0x2, R234 ;  /* 0x00000002081c7825 */ /* 0x002fc800078e02ea */
[C---:B------:R-:W-:Y:S01]  /*28d0*/  IMAD.WIDE R34, R8.reuse, 0x2, R228 ;  /* 0x0000000208227825 */ /* 0x040fe200078e02e4 */
[----:B--2---:R-:W-:Y:S04]  /*28e0*/  STS.U16 [R5+0x8000], R14 ;  /* 0x0080000e05007388 */ /* 0x004fe80000000400 */
[----:B----4-:R-:W-:Y:S04]  /*28f0*/  STS.U16 [R5+0x8400], R38 ;  /* 0x0084002605007388 */ /* 0x010fe80000000400 */
        /* <DEDUP_REMOVED lines=10> */
[----:B------:R-:W-:Y:S04]  /*29a0*/  STS.U16 [R132+0x9a00], R26 ;  /* 0x009a001a84007388 */ /* 0x000fe80000000400 */
[----:B------:R1:W-:Y:S04]  /*29b0*/  STS.U16 [R132+0x9e00], R37 ;  /* 0x009e002584007388 */ /* 0x0003e80000000400 */
[----:B------:R-:W-:Y:S01]  /*29c0*/  BAR.SYNC.DEFER_BLOCKING 0x0 ;  /* 0x0000000000007b1d */ /* 0x000fe20000010000 */
[----:B0-----:R-:W-:-:S04]  /*29d0*/  IMAD.WIDE R30, R8, 0x2, R232 ;  /* 0x00000002081e7825 */ /* 0x001fc800078e02e8 */
[----:B------:R-:W-:-:S04]  /*29e0*/  IMAD.WIDE R38, R8, 0x2, R216 ;  /* 0x0000000208267825 */ /* 0x000fc800078e02d8 */
[----:B-1----:R-:W-:-:S04]  /*29f0*/  IMAD.WIDE R36, R8, 0x2, R220 ;  /* 0x0000000208247825 */ /* 0x002fc800078e02dc */
[C---:B------:R-:W-:Y:S01]  /*2a00*/  IMAD.WIDE R32, R8.reuse, 0x2, R230 ;  /* 0x0000000208207825 */ /* 0x040fe200078e02e6 */
[----:B------:R0:W2:Y:S04]  /*2a10*/  LDG.E.U16 R25, [R20.64] ;  /* 0x0000000414197981 */ /* 0x0000a8000c1e1500 */
[----:B------:R1:W3:Y:S04]  /*2a20*/  LDG.E.U16 R24, [R12.64] ;  /* 0x000000040c187981 */ /* 0x0002e8000c1e1500 */
[----:B------:R4:W5:Y:S01]  /*2a30*/  LDG.E.U16 R26, [R22.64] ;  /* 0x00000004161a7981 */ /* 0x000962000c1e1500 */
[----:B0-----:R-:W-:-:S03]  /*2a40*/  IMAD.WIDE R20, R8, 0x2, R224 ;  /* 0x0000000208147825 */ /* 0x001fc600078e02e0 */
[----:B------:R0:W2:Y:S01]  /*2a50*/  LDG.E.U16 R27, [R28.64] ;  /* 0x000000041c1b7981 */ /* 0x0000a2000c1e1500 */
[----:B-1----:R-:W-:-:S03]  /*2a60*/  IMAD.WIDE R12, R8, 0x2, R226 ;  /* 0x00000002080c7825 */ /* 0x002fc600078e02e2 */
[----:B------:R1:W2:Y:S01]  /*2a70*/  LDG.E.U16 R40, [R30.64] ;  /* 0x000000041e287981 */ /* 0x0002a2000c1e1500 */
[----:B----4-:R-:W-:-:S03]  /*2a80*/  IMAD.WIDE R22, R8, 0x2, R222 ;  /* 0x0000000208167825 */ /* 0x010fc600078e02de */
[----:B------:R4:W2:Y:S01]  /*2a90*/  LDG.E.U16 R42, [R34.64] ;  /* 0x00000004222a7981 */ /* 0x0008a2000c1e1500 */
[----:B0-----:R-:W-:-:S03]  /*2aa0*/  IMAD.WIDE R28, R8, 0x2, R218 ;  /* 0x00000002081c7825 */ /* 0x001fc600078e02da */
[----:B------:R0:W2:Y:S01]  /*2ab0*/  LDG.E.U16 R43, [R20.64] ;  /* 0x00000004142b7981 */ /* 0x0000a2000c1e1500 */
[----:B-1----:R-:W-:-:S03]  /*2ac0*/  IMAD.WIDE R30, R8, 0x2, R214 ;  /* 0x00000002081e7825 */ /* 0x002fc600078e02d6 */
[----:B------:R1:W2:Y:S04]  /*2ad0*/  LDG.E.U16 R44, [R36.64] ;  /* 0x00000004242c7981 */ /* 0x0002a8000c1e1500 */
[----:B------:R1:W2:Y:S04]  /*2ae0*/  LDG.E.U16 R45, [R38.64] ;  /* 0x00000004262d7981 */ /* 0x0002a8000c1e1500 */
[----:B------:R-:W2:Y:S04]  /*2af0*/  LDG.E.U16 R46, [R46.64] ;  /* 0x000000042e2e7981 */ /* 0x000ea8000c1e1500 */
[----:B------:R0:W2:Y:S04]  /*2b00*/  LDG.E.U16 R41, [R32.64] ;  /* 0x0000000420297981 */ /* 0x0000a8000c1e1500 */
[----:B------:R1:W2:Y:S04]  /*2b10*/  LDG.E.U16 R13, [R12.64] ;  /* 0x000000040c0d7981 */ /* 0x0002a8000c1e1500 */
[----:B------:R1:W2:Y:S01]  /*2b20*/  LDG.E.U16 R14, [R22.64] ;  /* 0x00000004160e7981 */ /* 0x0002a2000c1e1500 */
[----:B0-----:R-:W-:-:S03]  /*2b30*/  IMAD.WIDE R32, R8, 0x2, R164 ;  /* 0x0000000208207825 */ /* 0x001fc600078e02a4 */
[----:B------:R0:W2:Y:S04]  /*2b40*/  LDG.E.U16 R19, [R28.64] ;  /* 0x000000041c137981 */ /* 0x0000a8000c1e1500 */
[----:B------:R0:W2:Y:S04]  /*2b50*/  LDG.E.U16 R11, [R30.64] ;  /* 0x000000041e0b7981 */ /* 0x0000a8000c1e1500 */
[----:B-1----:R4:W2:Y:S04]  /*2b60*/  LDG.E.U16 R12, [R32.64] ;  /* 0x00000004200c7981 */ /* 0x0028a8000c1e1500 */
[----:B------:R-:W-:Y:S04]  /*2b70*/  LDSM.16.MT88.4 R208, [R6] ;  /* 0x0000000006d0783b */ /* 0x000fe80000004200 */
[----:B------:R-:W1:Y:S04]  /*2b80*/  LDSM.16.M88.4 R184, [R10+0x8000] ;  /* 0x008000000ab8783b */ /* 0x000e680000000200 */
[----:B------:R-:W1:Y:S04]  /*2b90*/  LDSM.16.M88.4 R180, [R10+0x8400] ;  /* 0x008400000ab4783b */ /* 0x000e680000000200 */
[----:B------:R-:W1:Y:S04]  /*2ba0*/  LDSM.16.M88.4 R176, [R10+0x8800] ;  /* 0x008800000ab0783b */ /* 0x000e680000000200 */
[----:B------:R-:W-:Y:S04]  /*2bb0*/  LDSM.16.M88.4 R168, [R10+0x8c00] ;  /* 0x008c00000aa8783b */ /* 0x000fe80000000200 */
[----:B------:R-:W-:Y:S04]  /*2bc0*/  LDSM.16.M88.4 R144, [R10+0x9000] ;  /* 0x009000000a90783b */ /* 0x000fe80000000200 */
[----:B------:R-:W-:Y:S04]  /*2bd0*/  LDSM.16.M88.4 R140, [R10+0x9400] ;  /* 0x009400000a8c783b */ /* 0x000fe80000000200 */
[----:B------:R-:W-:Y:S04]  /*2be0*/  LDSM.16.M88.4 R124, [R10+0x9800] ;  /* 0x009800000a7c783b */ /* 0x000fe80000000200 */
[----:B------:R-:W-:Y:S04]  /*2bf0*/  LDSM.16.M88.4 R196, [R10+0x9c00] ;  /* 0x009c00000ac4783b */ /* 0x000fe80000000200 */
[----:B------:R-:W1:Y:S04]  /*2c00*/  LDSM.16.MT88.4 R204, [R6+0x2000] ;  /* 0x0020000006cc783b */ /* 0x000e680000004200 */
[----:B------:R-:W-:Y:S04]  /*2c10*/  LDSM.16.MT88.4 R188, [R6+0x4000] ;  /* 0x0040000006bc783b */ /* 0x000fe80000004200 */
[----:B0-----:R-:W-:Y:S04]  /*2c20*/  LDSM.16.MT88.4 R28, [R6+0x6000] ;  /* 0x00600000061c783b */ /* 0x001fe80000004200 */
[----:B------:R-:W-:Y:S04]  /*2c30*/  LDSM.16.MT88.4 R192, [R6+0x100] ;  /* 0x0001000006c0783b */ /* 0x000fe80000004200 */
[----:B------:R-:W-:Y:S04]  /*2c40*/  LDSM.16.MT88.4 R200, [R6+0x2100] ;  /* 0x0021000006c8783b */ /* 0x000fe80000004200 */
[----:B------:R-:W-:Y:S04]  /*2c50*/  LDSM.16.MT88.4 R104, [R6+0x4100] ;  /* 0x004100000668783b */ /* 0x000fe80000004200 */
[----:B----4-:R-:W-:Y:S04]  /*2c60*/  LDSM.16.MT88.4 R32, [R6+0x6100] ;  /* 0x006100000620783b */ /* 0x010fe80000004200 */
[----:B------:R-:W0:Y:S04]  /*2c70*/  LDSM.16.M88.4 R64, [R252+0x8000] ;  /* 0x00800000fc40783b */ /* 0x000e280000000200 */
[----:B------:R-:W4:Y:S04]  /*2c80*/  LDSM.16.M88.4 R172, [R252+0x8400] ;  /* 0x00840000fcac783b */ /* 0x000f280000000200 */
[----:B------:R-:W0:Y:S04]  /*2c90*/  LDSM.16.M88.4 R156, [R252+0x8800] ;  /* 0x00880000fc9c783b */ /* 0x000e280000000200 */
[----:B------:R-:W0:Y:S04]  /*2ca0*/  LDSM.16.M88.4 R20, [R252+0x8c00] ;  /* 0x008c0000fc14783b */ /* 0x000e280000000200 */
[----:B------:R-:W0:Y:S04]  /*2cb0*/  LDSM.16.M88.4 R52, [R252+0x9000] ;  /* 0x00900000fc34783b */ /* 0x000e280000000200 */
[----:B------:R-:W0:Y:S04]  /*2cc0*/  LDSM.16.M88.4 R48, [R252+0x9400] ;  /* 0x00940000fc30783b */ /* 0x000e280000000200 */
[----:B------:R-:W0:Y:S04]  /*2cd0*/  LDSM.16.M88.4 R36, [R252+0x9800] ;  /* 0x00980000fc24783b */ /* 0x000e280000000200 */
[----:B------:R-:W0:Y:S04]  /*2ce0*/  LDSM.16.M88.4 R100, [R252+0x9c00] ;  /* 0x009c0000fc64783b */ /* 0x000e280000000200 */
[----:B------:R-:W-:Y:S01]  /*2cf0*/  BAR.SYNC.DEFER_BLOCKING 0x0 ;  /* 0x0000000000007b1d */ /* 0x000fe20000010000 */
[C---:B-1----:R-:W-:Y:S08]  /*2d00*/  HMMA.16816.F32 R72, R208.reuse, R184, RZ ;  /* 0x000000b8d048723c */ /* 0x042ff000000018ff */
[C---:B------:R-:W-:Y:S08]  /*2d10*/  HMMA.16816.F32 R68, R208.reuse, R180, RZ ;  /* 0x000000b4d044723c */ /* 0x040ff000000018ff */
[----:B------:R-:W-:Y:S08]  /*2d20*/  HMMA.16816.F32 R160, R208, R176, RZ ;  /* 0x000000b0d0a0723c */ /* 0x000ff000000018ff */
[C---:B------:R-:W-:Y:S08]  /*2d30*/  HMMA.16816.F32 R72, R204.reuse, R186, R72 ;  /* 0x000000bacc48723c */ /* 0x040ff00000001848 */
[C---:B------:R-:W-:Y:S08]  /*2d40*/  HMMA.16816.F32 R68, R204.reuse, R182, R68 ;  /* 0x000000b6cc44723c */ /* 0x040ff00000001844 */
[----:B------:R-:W-:Y:S08]  /*2d50*/  HMMA.16816.F32 R160, R204, R178, R160 ;  /* 0x000000b2cca0723c */ /* 0x000ff000000018a0 */
[C---:B0-----:R-:W-:Y:S08]  /*2d60*/  HMMA.16816.F32 R72, R188.reuse, R64, R72 ;  /* 0x00000040bc48723c */ /* 0x041ff00000001848 */
[C---:B----4-:R-:W-:Y:S08]  /*2d70*/  HMMA.16816.F32 R68, R188.reuse, R172, R68 ;  /* 0x000000acbc44723c */ /* 0x050ff00000001844 */
[----:B------:R-:W-:Y:S01]  /*2d80*/  HMMA.16816.F32 R160, R188, R156, R160 ;  /* 0x0000009cbca0723c */ /* 0x000fe200000018a0 */
[----:B---3--:R-:W-:Y:S04]  /*2d90*/  STS.U16 [R5+0x8000], R24 ;  /* 0x0080001805007388 */ /* 0x008fe80000000400 */
[----:B-----5:R-:W-:Y:S04]  /*2da0*/  STS.U16 [R5+0x8400], R26 ;  /* 0x0084001a05007388 */ /* 0x020fe80000000400 */
[----:B--2---:R-:W-:Y:S04]  /*2db0*/  STS.U16 [R5+0x8800], R40 ;  /* 0x0088002805007388 */ /* 0x004fe80000000400 */
[----:B------:R-:W-:Y:S04]  /*2dc0*/  STS.U16 [R5+0x8c00], R42 ;  /* 0x008c002a05007388 */ /* 0x000fe80000000400 */
[----:B------:R-:W-:Y:S04]  /*2dd0*/  STS.U16 [R5+0x9000], R43 ;  /* 0x0090002b05007388 */ /* 0x000fe80000000400 */
[----:B------:R-:W-:Y:S04]  /*2de0*/  STS.U16 [R5+0x9400], R44 ;  /* 0x0094002c05007388 */ /* 0x000fe80000000400 */
[----:B------:R-:W-:Y:S04]  /*2df0*/  STS.U16 [R5+0x9800], R45 ;  /* 0x0098002d05007388 */ /* 0x000fe80000000400 */
[----:B------:R-:W-:Y:S04]  /*2e00*/  STS.U16 [R5+0x9c00], R46 ;  /* 0x009c002e05007388 */ /* 0x000fe80000000400 */
[----:B------:R-:W-:Y:S04]  /*2e10*/  STS.U16 [R132+0x8200], R25 ;  /* 0x0082001984007388 */ /* 0x000fe80000000400 */
[----:B------:R0:W-:Y:S04]  /*2e20*/  STS.U16 [R132+0x8600], R27 ;  /* 0x0086001b84007388 */ /* 0x0001e80000000400 */
[----:B------:R1:W-:Y:S04]  /*2e30*/  STS.U16 [R132+0x8a00], R41 ;  /* 0x008a002984007388 */ /* 0x0003e80000000400 */
[----:B------:R-:W-:Y:S04]  /*2e40*/  STS.U16 [R132+0x8e00], R13 ;  /* 0x008e000d84007388 */ /* 0x000fe80000000400 */
[----:B------:R-:W-:Y:S01]  /*2e50*/  STS.U16 [R132+0x9200], R14 ;  /* 0x0092000e84007388 */ /* 0x000fe20000000400 */
[C---:B0-----:R-:W-:Y:S03]  /*2e60*/  HMMA.16816.F32 R24, R208.reuse, R144, RZ ;  /* 0x00000090d018723c */ /* 0x041fe600000018ff */
[----:B------:R-:W-:Y:S04]  /*2e70*/  STS.U16 [R132+0x9600], R19 ;  /* 0x0096001384007388 */ /* 0x000fe80000000400 */
[----:B------:R-:W-:Y:S01]  /*2e80*/  STS.U16 [R132+0x9a00], R11 ;  /* 0x009a000b84007388 */ /* 0x000fe20000000400 */
[C---:B------:R-:W-:Y:S03]  /*2e90*/  HMMA.16816.F32 R44, R208.reuse, R140, RZ ;  /* 0x0000008cd02c723c */ /* 0x040fe600000018ff */
[----:B------:R0:W-:Y:S05]  /*2ea0*/  STS.U16 [R132+0x9e00], R12 ;  /* 0x009e000c84007388 */ /* 0x0001ea0000000400 */
[C---:B-1----:R-:W-:Y:S08]  /*2eb0*/  HMMA.16816.F32 R40, R208.reuse, R124, RZ ;  /* 0x0000007cd028723c */ /* 0x042ff000000018ff */
[C---:B0-----:R-:W-:Y:S08]  /*2ec0*/  HMMA.16816.F32 R132, R208.reuse, R168, RZ ;  /* 0x000000a8d084723c */ /* 0x041ff000000018ff */
[----:B------:R-:W-:Y:S08]  /*2ed0*/  HMMA.16816.F32 R208, R208, R196, RZ ;  /* 0x000000c4d0d0723c */ /* 0x000ff000000018ff */
[C---:B------:R-:W-:Y:S08]  /*2ee0*/  HMMA.16816.F32 R24, R204.reuse, R146, R24 ;  /* 0x00000092cc18723c */ /* 0x040ff00000001818 */
[C---:B------:R-:W-:Y:S08]  /*2ef0*/  HMMA.16816.F32 R132, R204.reuse, R170, R132 ;  /* 0x000000aacc84723c */ /* 0x040ff00000001884 */
[C---:B------:R-:W-:Y:S08]  /*2f00*/  HMMA.16816.F32 R44, R204.reuse, R142, R44 ;  /* 0x0000008ecc2c723c */ /* 0x040ff0000000182c */
[C---:B------:R-:W-:Y:S08]  /*2f10*/  HMMA.16816.F32 R40, R204.reuse, R126, R40 ;  /* 0x0000007ecc28723c */ /* 0x040ff00000001828 */
[----:B------:R-:W-:Y:S08]  /*2f20*/  HMMA.16816.F32 R204, R204, R198, R208 ;  /* 0x000000c6cccc723c */ /* 0x000ff000000018d0 */
[C---:B------:R-:W-:Y:S08]  /*2f30*/  HMMA.16816.F32 R132, R188.reuse, R20, R132 ;  /* 0x00000014bc84723c */ /* 0x040ff00000001884 */
[C---:B------:R-:W-:Y:S08]  /*2f40*/  HMMA.16816.F32 R24, R188.reuse, R52, R24 ;  /* 0x00000034bc18723c */ /* 0x040ff00000001818 */
[C---:B------:R-:W-:Y:S08]  /*2f50*/  HMMA.16816.F32 R44, R188.reuse, R48, R44 ;  /* 0x00000030bc2c723c */ /* 0x040ff0000000182c */
[C---:B------:R-:W-:Y:S08]  /*2f60*/  HMMA.16816.F32 R40, R188.reuse, R36, R40 ;  /* 0x00000024bc28723c */ /* 0x040ff00000001828 */
[----:B------:R-:W-:Y:S08]  /*2f70*/  HMMA.16816.F32 R188, R188, R100, R204 ;  /* 0x00000064bcbc723c */ /* 0x000ff000000018cc */
[C---:B------:R-:W-:Y:S08]  /*2f80*/  HMMA.16816.F32 R204, R192.reuse, R184, RZ ;  /* 0x000000b8c0cc723c */ /* 0x040ff000000018ff */
[----:B------:R-:W-:Y:S11]  /*2f90*/  HMMA.16816.F32 R208, R192, R180, RZ ;  /* 0x000000b4c0d0723c */ /* 0x000ff600000018ff */
[----:B------:R-:W-:Y:S05]  /*2fa0*/  @!UPT UIADD3 URZ, URZ, URZ, URZ ;  /* 0x0000003f3f3ff290 */ /* 0x000fea000fffe03f */
[----:B------:R-:W-:Y:S08]  /*2fb0*/  HMMA.16816.F32 R184, R200, R186, R204 ;  /* 0x000000bac8b8723c */ /* 0x000ff000000018cc */
[----:B------:R-:W-:Y:S08]  /*2fc0*/  HMMA.16816.F32 R204, R192, R176, RZ ;  /* 0x000000b0c0cc723c */ /* 0x000ff000000018ff */
[----:B------:R-:W-:Y:S08]  /*2fd0*/  HMMA.16816.F32 R180, R200, R182, R208 ;  /* 0x000000b6c8b4723c */ /* 0x000ff000000018d0 */
[----:B------:R-:W-:Y:S08]  /*2fe0*/  HMMA.16816.F32 R208, R192, R168, RZ ;  /* 0x000000a8c0d0723c */ /* 0x000ff000000018ff */
[----:B------:R-:W-:Y:S08]  /*2ff0*/  HMMA.16816.F32 R176, R200, R178, R204 ;  /* 0x000000b2c8b0723c */ /* 0x000ff000000018cc */
[----:B------:R-:W-:Y:S08]  /*3000*/  HMMA.16816.F32 R204, R192, R144, RZ ;  /* 0x00000090c0cc723c */ /* 0x000ff000000018ff */
[----:B------:R-:W-:Y:S08]  /*3010*/  HMMA.16816.F32 R168, R200, R170, R208 ;  /* 0x000000aac8a8723c */ /* 0x000ff000000018d0 */
[----:B------:R-:W-:Y:S08]  /*3020*/  HMMA.16816.F32 R208, R192, R140, RZ ;  /* 0x0000008cc0d0723c */ /* 0x000ff000000018ff */
[----:B------:R-:W-:Y:S08]  /*3030*/  HMMA.16816.F32 R144, R200, R146, R204 ;  /* 0x00000092c890723c */ /* 0x000ff000000018cc */
[C---:B------:R-:W-:Y:S08]  /*3040*/  HMMA.16816.F32 R204, R192.reuse, R124, RZ ;  /* 0x0000007cc0cc723c */ /* 0x040ff000000018ff */
[----:B------:R-:W-:Y:S08]  /*3050*/  HMMA.16816.F32 R192, R192, R196, RZ ;  /* 0x000000c4c0c0723c */ /* 0x000ff000000018ff */
[C---:B------:R-:W-:Y:S08]  /*3060*/  HMMA.16816.F32 R72, R28.reuse, R66, R72 ;  /* 0x000000421c48723c */ /* 0x040ff00000001848 */
[----:B------:R-:W-:Y:S08]  /*3070*/  HMMA.16816.F32 R68, R28, R174, R68 ;  /* 0x000000ae1c44723c */ /* 0x000ff00000001844 */
[C---:B------:R-:W-:Y:S08]  /*3080*/  HMMA.16816.F32 R140, R200.reuse, R142, R208 ;  /* 0x0000008ec88c723c */ /* 0x040ff000000018d0 */
[C---:B------:R-:W-:Y:S08]  /*3090*/  HMMA.16816.F32 R124, R200.reuse, R126, R204 ;  /* 0x0000007ec87c723c */ /* 0x040ff000000018cc */
[----:B------:R-:W-:Y:S08]  /*30a0*/  HMMA.16816.F32 R192, R200, R198, R192 ;  /* 0x000000c6c8c0723c */ /* 0x000ff000000018c0 */
[----:B------:R-:W-:Y:S08]  /*30b0*/  HMMA.16816.F32 R160, R28, R158, R160 ;  /* 0x0000009e1ca0723c */ /* 0x000ff000000018a0 */
[----:B------:R-:W-:Y:S01]  /*30c0*/  HMMA.16816.F32 R184, R104, R64, R184 ;  /* 0x0000004068b8723c */ /* 0x000fe200000018b8 */
[----:B------:R-:W-:-:S02]  /*30d0*/  FMUL R11, R72, c[0x0][0x188] ;  /* 0x00006200480b7a20 */ /* 0x000fc40000400000 */
[----:B------:R-:W-:-:S05]  /*30e0*/  FMUL R12, R73, c[0x0][0x188] ;  /* 0x00006200490c7a20 */ /* 0x000fca0000400000 */
[----:B------:R-:W-:Y:S01]  /*30f0*/  HMMA.16816.F32 R132, R28, R22, R132 ;  /* 0x000000161c84723c */ /* 0x000fe20000001884 */
[----:B------:R-:W-:Y:S01]  /*3100*/  FMUL R13, R68, c[0x0][0x188] ;  /* 0x00006200440d7a20 */ /* 0x000fe20000400000 */
[----:B------:R-:W-:Y:S01]  /*3110*/  FMNMX R12, R11, R12, !PT ;  /* 0x0000000c0b0c7209 */ /* 0x000fe20007800000 */
[----:B------:R-:W-:-:S05]  /*3120*/  FMUL R11, R69, c[0x0][0x188] ;  /* 0x00006200450b7a20 */ /* 0x000fca0000400000 */
[----:B------:R-:W-:Y:S01]  /*3130*/  HMMA.16816.F32 R180, R104, R172, R180 ;  /* 0x000000ac68b4723c */ /* 0x000fe200000018b4 */
[----:B------:R-:W-:-:S07]  /*3140*/  FMNMX R12, R13, R12, !PT ;  /* 0x0000000c0d0c7209 */ /* 0x000fce0007800000 */
[----:B------:R-:W-:Y:S01]  /*3150*/  HMMA.16816.F32 R24, R28, R54, R24 ;  /* 0x000000361c18723c */ /* 0x000fe20000001818 */
[----:B------:R-:W-:-:S07]  /*3160*/  FMUL R13, R160, c[0x0][0x188] ;  /* 0x00006200a00d7a20 */ /* 0x000fce0000400000 */
[C---:B------:R-:W-:Y:S08]  /*3170*/  HMMA.16816.F32 R176, R104.reuse, R156, R176 ;  /* 0x0000009c68b0723c */ /* 0x040ff000000018b0 */
[C---:B------:R-:W-:Y:S08]  /*3180*/  HMMA.16816.F32 R168, R104.reuse, R20, R168 ;  /* 0x0000001468a8723c */ /* 0x040ff000000018a8 */
[C---:B------:R-:W-:Y:S08]  /*3190*/  HMMA.16816.F32 R144, R104.reuse, R52, R144 ;  /* 0x000000346890723c */ /* 0x040ff00000001890 */
[C---:B------:R-:W-:Y:S08]  /*31a0*/  HMMA.16816.F32 R140, R104.reuse, R48, R140 ;  /* 0x00000030688c723c */ /* 0x040ff0000000188c */
[C---:B------:R-:W-:Y:S08]  /*31b0*/  HMMA.16816.F32 R124, R104.reuse, R36, R124 ;  /* 0x00000024687c723c */ /* 0x040ff0000000187c */
[----:B------:R-:W-:Y:S01]  /*31c0*/  HMMA.16816.F32 R104, R104, R100, R192 ;  /* 0x000000646868723c */ /* 0x000fe200000018c0 */
[----:B------:R-:W-:Y:S01]  /*31d0*/  FMNMX R36, R11, R12, !PT ;  /* 0x0000000c0b247209 */ /* 0x000fe20007800000 */
[----:B------:R-:W-:-:S02]  /*31e0*/  FMUL R11, R74, c[0x0][0x188] ;  /* 0x000062004a0b7a20 */ /* 0x000fc40000400000 */
[----:B------:R-:W-:-:S04]  /*31f0*/  FMUL R12, R75, c[0x0][0x188] ;  /* 0x000062004b0c7a20 */ /* 0x000fc80000400000 */
[----:B------:R-:W-:Y:S01]  /*3200*/  HMMA.16816.F32 R64, R32, R66, R184 ;  /* 0x000000422040723c */ /* 0x000fe200000018b8 */
[----:B------:R-:W-:Y:S01]  /*3210*/  FMUL R14, R161, c[0x0][0x188] ;  /* 0x00006200a10e7a20 */ /* 0x000fe20000400000 */
[----:B------:R-:W-:Y:S01]  /*3220*/  FMNMX R19, R13, R36, !PT ;  /* 0x000000240d137209 */ /* 0x000fe20007800000 */
[----:B------:R-:W-:-:S05]  /*3230*/  FMUL R13, R70, c[0x0][0x188] ;  /* 0x00006200460d7a20 */ /* 0x000fca0000400000 */
[C---:B------:R-:W-:Y:S01]  /*3240*/  HMMA.16816.F32 R44, R28.reuse, R50, R44 ;  /* 0x000000321c2c723c */ /* 0x040fe2000000182c */
[----:B------:R-:W-:Y:S01]  /*3250*/  FMNMX R36, R11, R12, !PT ;  /* 0x0000000c0b247209 */ /* 0x000fe20007800000 */
[----:B------:R-:W-:Y:S01]  /*3260*/  FMUL R12, R132, c[0x0][0x188] ;  /* 0x00006200840c7a20 */ /* 0x000fe20000400000 */
[----:B------:R-:W-:Y:S02]  /*3270*/  FMNMX R19, R14, R19, !PT ;  /* 0x000000130e137209 */ /* 0x000fe40007800000 */
[----:B------:R-:W-:Y:S01]  /*3280*/  FMNMX R14, R13, R36, !PT ;  /* 0x000000240d0e7209 */ /* 0x000fe20007800000 */
[----:B------:R-:W-:Y:S01]  /*3290*/  FMUL R13, R133, c[0x0][0x188] ;  /* 0x00006200850d7a20 */ /* 0x000fe20000400000 */
[----:B------:R-:W-:Y:S01]  /*32a0*/  FMNMX R100, R12, R19, !PT ;  /* 0x000000130c647209 */ /* 0x000fe20007800000 */
[----:B------:R-:W-:Y:S01]  /*32b0*/  HMMA.16816.F32 R40, R28, R38, R40 ;  /* 0x000000261c28723c */ /* 0x000fe20000001828 */
[----:B------:R-:W-:Y:S02]  /*32c0*/  FMUL R12, R24, c[0x0][0x188] ;  /* 0x00006200180c7a20 */ /* 0x000fe40000400000 */
[----:B------:R-:W-:Y:S01]  /*32d0*/  FMNMX R13, R13, R100, !PT ;  /* 0x000000640d0d7209 */ /* 0x000fe20007800000 */
[----:B------:R-:W-:-:S04]  /*32e0*/  FMUL R11, R71, c[0x0][0x188] ;  /* 0x00006200470b7a20 */ /* 0x000fc80000400000 */
[----:B------:R-:W-:Y:S01]  /*32f0*/  HMMA.16816.F32 R172, R32, R174, R180 ;  /* 0x000000ae20ac723c */ /* 0x000fe200000018b4 */
[----:B------:R-:W-:Y:S01]  /*3300*/  FMNMX R14, R11, R14, !PT ;  /* 0x0000000e0b0e7209 */ /* 0x000fe20007800000 */
[----:B------:R-:W-:-:S06]  /*3310*/  FMUL R11, R162, c[0x0][0x188] ;  /* 0x00006200a20b7a20 */ /* 0x000fcc0000400000 */
[----:B------:R-:W-:Y:S01]  /*3320*/  HMMA.16816.F32 R156, R32, R158, R176 ;  /* 0x0000009e209c723c */ /* 0x000fe200000018b0 */
[----:B------:R-:W-:-:S07]  /*3330*/  FMUL R100, R66, c[0x0][0x188] ;  /* 0x0000620042647a20 */ /* 0x000fce0000400000 */
[----:B------:R-:W-:Y:S01]  /*3340*/  HMMA.16816.F32 R20, R32, R22, R168 ;  /* 0x000000162014723c */ /* 0x000fe200000018a8 */
[----:B------:R-:W-:-:S07]  /*3350*/  FMUL R101, R67, c[0x0][0x188] ;  /* 0x0000620043657a20 */ /* 0x000fce0000400000 */
[C---:B------:R-:W-:Y:S01]  /*3360*/  HMMA.16816.F32 R52, R32.reuse, R54, R144 ;  /* 0x000000362034723c */ /* 0x040fe20000001890 */
[----:B------:R-:W-:Y:S07]  /*3370*/  BAR.SYNC.DEFER_BLOCKING 0x0 ;  /* 0x0000000000007b1d */ /* 0x000fee0000010000 */
[C---:B------:R-:W-:Y:S08]  /*3380*/  HMMA.16816.F32 R48, R32.reuse, R50, R140 ;  /* 0x000000322030723c */ /* 0x040ff0000000188c */
[----:B------:R-:W-:Y:S08]  /*3390*/  HMMA.16816.F32 R36, R32, R38, R124 ;  /* 0x000000262024723c */ /* 0x000ff0000000187c */
[-C--:B------:R-:W-:Y:S01]  /*33a0*/  HMMA.16816.F32 R28, R28, R102.reuse, R188 ;  /* 0x000000661c1c723c */ /* 0x080fe200000018bc */
[----:B------:R-:W-:Y:S01]  /*33b0*/  FMNMX R100, R100, R101, !PT ;  /* 0x0000006564647209 */ /* 0x000fe20007800000 */
[----:B------:R-:W-:Y:S01]  /*33c0*/  FMUL R19, R65, c[0x0][0x188] ;  /* 0x0000620041137a20 */ /* 0x000fe20000400000 */
[----:B------:R-:W-:Y:S04]  /*33d0*/  LDSM.16.M88.4 R140, [R10+0x8000] ;  /* 0x008000000a8c783b */ /* 0x000fe80000000200 */
[----:B------:R-:W-:Y:S01]  /*33e0*/  LDSM.16.M88.4 R144, [R10+0x8400] ;  /* 0x008400000a90783b */ /* 0x000fe20000000200 */
[----:B------:R-:W-:Y:S07]  /*33f0*/  HMMA.16816.F32 R32, R32, R102, R104 ;  /* 0x000000662020723c */ /* 0x000fee0000001868 */
[----:B------:R-:W-:Y:S01]  /*3400*/  FMNMX R103, R12, R13, !PT ;  /* 0x0000000d0c677209 */ /* 0x000fe20007800000 */
[----:B------:R-:W-:-:S02]  /*3410*/  FMUL R12, R25, c[0x0][0x188] ;  /* 0x00006200190c7a20 */ /* 0x000fc40000400000 */
[----:B------:R-:W-:-:S03]  /*3420*/  FMUL R13, R44, c[0x0][0x188] ;  /* 0x000062002c0d7a20 */ /* 0x000fc60000400000 */
[----:B------:R-:W-:Y:S02]  /*3430*/  FMNMX R12, R12, R103, !PT ;  /* 0x000000670c0c7209 */ /* 0x000fe40007800000 */
[----:B------:R-:W-:Y:S01]  /*3440*/  FMNMX R102, R11, R14, !PT ;  /* 0x0000000e0b667209 */ /* 0x000fe20007800000 */
[----:B------:R-:W-:Y:S01]  /*3450*/  FMUL R11, R163, c[0x0][0x188] ;  /* 0x00006200a30b7a20 */ /* 0x000fe20000400000 */
[----:B------:R-:W-:Y:S01]  /*3460*/  FMNMX R101, R13, R12, !PT ;  /* 0x0000000c0d657209 */ /* 0x000fe20007800000 */
[----:B------:R-:W-:Y:S02]  /*3470*/  FMUL R12, R45, c[0x0][0x188] ;  /* 0x000062002d0c7a20 */ /* 0x000fe40000400000 */
[----:B------:R-:W-:Y:S01]  /*3480*/  FMUL R14, R64, c[0x0][0x188] ;  /* 0x00006200400e7a20 */ /* 0x000fe20000400000 */
[----:B------:R-:W-:Y:S01]  /*3490*/  FMNMX R102, R11, R102, !PT ;  /* 0x000000660b667209 */ /* 0x000fe20007800000 */
        /* <DEDUP_REMOVED lines=22> */
[----:B------:R-:W-:-:S02]  /*3600*/  FMUL R14, R173, c[0x0][0x188] ;  /* 0x00006200ad0e7a20 */ /* 0x000fc40000400000 */
[----:B------:R-:W-:Y:S01]  /*3610*/  FMUL R12, R27, c[0x0][0x188] ;  /* 0x000062001b0c7a20 */ /* 0x000fe20000400000 */
[----:B------:R-:W-:Y:S02]  /*3620*/  FMNMX R101, R19, R104, !PT ;  /* 0x0000006813657209 */ /* 0x000fe40007800000 */
[----:B------:R-:W-:Y:S02]  /*3630*/  FMNMX R19, R13, R100, !PT ;  /* 0x000000640d137209 */ /* 0x000fe40007800000 */
[----:B------:R-:W-:Y:S01]  /*3640*/  FMNMX R103, R14, R103, !PT ;  /* 0x000000670e677209 */ /* 0x000fe20007800000 */
[----:B------:R-:W-:Y:S01]  /*3650*/  FMUL R14, R156, c[0x0][0x188] ;  /* 0x000062009c0e7a20 */ /* 0x000fe20000400000 */
[----:B------:R-:W-:Y:S01]  /*3660*/  FMNMX R100, R12, R11, !PT ;  /* 0x0000000b0c647209 */ /* 0x000fe20007800000 */
[----:B------:R-:W-:Y:S01]  /*3670*/  FMUL R11, R46, c[0x0][0x188] ;  /* 0x000062002e0b7a20 */ /* 0x000fe20000400000 */
[----:B------:R-:W0:Y:S01]  /*3680*/  SHFL.BFLY PT, R106, R19, 0x2, 0x1f ;  /* 0x0c401f00136a7f89 */ /* 0x000e2200000e0000 */
        /* <DEDUP_REMOVED lines=20> */
[----:B------:R-:W-:-:S03]  /*37d0*/  FMUL R12, R31, c[0x0][0x188] ;  /* 0x000062001f0c7a20 */ /* 0x000fc60000400000 */
[----:B------:R-:W-:Y:S01]  /*37e0*/  FMNMX R101, R14, R101, !PT ;  /* 0x000000650e657209 */ /* 0x000fe20007800000 */
[----:B------:R-:W-:Y:S01]  /*37f0*/  FMUL R14, R53, c[0x0][0x188] ;  /* 0x00006200350e7a20 */ /* 0x000fe20000400000 */
[----:B------:R-:W-:Y:S01]  /*3800*/  FMNMX R11, R11, R100, !PT ;  /* 0x000000640b0b7209 */ /* 0x000fe20007800000 */
[----:B------:R-:W-:Y:S01]  /*3810*/  FMUL R13, R23, c[0x0][0x188] ;  /* 0x00006200170d7a20 */ /* 0x000fe20000400000 */
[----:B0-----:R-:W-:Y:S02]  /*3820*/  FMNMX R106, R19, R106, !PT ;  /* 0x0000006a136a7209 */ /* 0x001fe40007800000 */
[----:B------:R-:W-:Y:S01]  /*3830*/  FMNMX R19, R12, R11, !PT ;  /* 0x0000000b0c137209 */ /* 0x000fe20007800000 */
[----:B------:R-:W-:Y:S01]  /*3840*/  FMUL R12, R48, c[0x0][0x188] ;  /* 0x00006200300c7a20 */ /* 0x000fe20000400000 */
        /* <DEDUP_REMOVED lines=15> */
[----:B------:R-:W1:Y:S01]  /*3940*/  SHFL.BFLY PT, R124, R19, 0x2, 0x1f ;  /* 0x0c401f00137c7f89 */ /* 0x000e6200000e0000 */
[----:B------:R-:W-:Y:S01]  /*3950*/  FMNMX R103, R13, R102, !PT ;  /* 0x000000660d677209 */ /* 0x000fe20007800000 */
[----:B------:R-:W-:Y:S01]  /*3960*/  FMUL R12, R51, c[0x0][0x188] ;  /* 0x00006200330c7a20 */ /* 0x000fe20000400000 */
[----:B------:R-:W-:Y:S01]  /*3970*/  FMNMX R101, R11, R100, !PT ;  /* 0x000000640b657209 */ /* 0x000fe20007800000 */
[----:B------:R-:W-:Y:S01]  /*3980*/  FMUL R13, R33, c[0x0][0x188] ;  /* 0x00006200210d7a20 */ /* 0x000fe20000400000 */
[----:B------:R-:W-:Y:S01]  /*3990*/  FMNMX R14, R14, R103, !PT ;  /* 0x000000670e0e7209 */ /* 0x000fe20007800000 */
[----:B------:R-:W-:Y:S01]  /*39a0*/  FMUL R11, R38, c[0x0][0x188] ;  /* 0x00006200260b7a20 */ /* 0x000fe20000400000 */
[----:B------:R-:W-:-:S02]  /*39b0*/  FMNMX R100, R12, R101, !PT ;  /* 0x000000650c647209 */ /* 0x000fc40007800000 */
[----:B------:R-:W-:Y:S01]  /*39c0*/  FMNMX R14, R13, R14, !PT ;  /* 0x0000000e0d0e7209 */ /* 0x000fe20007800000 */
[----:B------:R-:W-:Y:S01]  /*39d0*/  FMUL R12, R39, c[0x0][0x188] ;  /* 0x00006200270c7a20 */ /* 0x000fe20000400000 */
[----:B------:R-:W-:-:S03]  /*39e0*/  FMNMX R11, R11, R100, !PT ;  /* 0x000000640b0b7209 */ /* 0x000fc60007800000 */
[----:B------:R-:W2:Y:S01]  /*39f0*/  SHFL.BFLY PT, R103, R14, 0x2, 0x1f ;  /* 0x0c401f000e677f89 */ /* 0x000ea200000e0000 */
[----:B0-----:R-:W-:Y:S02]  /*3a00*/  FMNMX R106, R106, R105, !PT ;  /* 0x000000696a6a7209 */ /* 0x001fe40007800000 */
[----:B------:R-:W-:Y:S01]  /*3a10*/  FMNMX R101, R12, R11, !PT ;  /* 0x0000000b0c657209 */ /* 0x000fe20007800000 */
[----:B------:R-:W-:Y:S01]  /*3a20*/  FMUL R12, R34, c[0x0][0x188] ;  /* 0x00006200220c7a20 */ /* 0x000fe20000400000 */
[----:B------:R-:W-:Y:S01]  /*3a30*/  FMNMX R11, R106, R15, !PT ;  /* 0x0000000f6a0b7209 */ /* 0x000fe20007800000 */
[----:B------:R-:W-:-:S03]  /*3a40*/  FMUL R13, R35, c[0x0][0x188] ;  /* 0x00006200230d7a20 */ /* 0x000fc60000400000 */
[----:B------:R-:W-:Y:S01]  /*3a50*/  FMNMX R12, R12, R101, !PT ;  /* 0x000000650c0c7209 */ /* 0x000fe20007800000 */
[----:B------:R-:W-:Y:S01]  /*3a60*/  FFMA R72, R72, c[0x0][0x188], -R11 ;  /* 0x0000620048487a23 */ /* 0x000fe2000000080b */
[----:B-1----:R-:W-:Y:S02]  /*3a70*/  FMNMX R124, R19, R124, !PT ;  /* 0x0000007c137c7209 */ /* 0x002fe40007800000 */
[----:B------:R-:W-:Y:S01]  /*3a80*/  FMNMX R13, R13, R12, !PT ;  /* 0x0000000c0d0d7209 */ /* 0x000fe20007800000 */
[----:B------:R-:W-:Y:S02]  /*3a90*/  FMUL R184, R72, 1.4426950216293334961 ;  /* 0x3fb8aa3b48b87820 */ /* 0x000fe40000400000 */
[----:B------:R-:W0:Y:S04]  /*3aa0*/  SHFL.BFLY PT, R19, R124, 0x1, 0x1f ;  /* 0x0c201f007c137f89 */ /* 0x000e2800000e0000 */
[----:B------:R-:W1:Y:S01]  /*3ab0*/  SHFL.BFLY PT, R72, R13, 0x2, 0x1f ;  /* 0x0c401f000d487f89 */ /* 0x000e6200000e0000 */
[----:B--2---:R-:W-:-:S05]  /*3ac0*/  FMNMX R103, R14, R103, !PT ;  /* 0x000000670e677209 */ /* 0x004fca0007800000 */
[----:B------:R-:W2:Y:S01]  /*3ad0*/  SHFL.BFLY PT, R14, R103, 0x1, 0x1f ;  /* 0x0c201f00670e7f89 */ /* 0x000ea200000e0000 */
[----:B0-----:R-:W-:Y:S01]  /*3ae0*/  FMNMX R19, R124, R19, !PT ;  /* 0x000000137c137209 */ /* 0x001fe20007800000 */
[----:B------:R-:W-:Y:S02]  /*3af0*/  FADD R15, -R11, R15 ;  /* 0x0000000f0b0f7221 */ /* 0x000fe40000000100 */
[----:B------:R-:W-:Y:S01]  /*3b00*/  LDSM.16.M88.4 R124, [R10+0x8800] ;  /* 0x008800000a7c783b */ /* 0x000fe20000000200 */
[----:B-1----:R-:W-:Y:S02]  /*3b10*/  FMNMX R72, R13, R72, !PT ;  /* 0x000000480d487209 */ /* 0x002fe40007800000 */
[----:B------:R-:W-:-:S03]  /*3b20*/  FMNMX R12, R19, R16, !PT ;  /* 0x00000010130c7209 */ /* 0x000fc60007800000 */
[----:B------:R-:W0:Y:S01]  /*3b30*/  SHFL.BFLY PT, R19, R72, 0x1, 0x1f ;  /* 0x0c201f0048137f89 */ /* 0x000e2200000e0000 */
[----:B--2---:R-:W-:-:S04]  /*3b40*/  FMNMX R14, R103, R14, !PT ;  /* 0x0000000e670e7209 */ /* 0x004fc80007800000 */
[----:B------:R-:W-:Y:S01]  /*3b50*/  FMNMX R13, R14, R17, !PT ;  /* 0x000000110e0d7209 */ /* 0x000fe20007800000 */
[----:B------:R-:W-:Y:S02]  /*3b60*/  FADD R14, -R12, R16 ;  /* 0x000000100c0e7221 */ /* 0x000fe40000000100 */
[----:B------:R-:W-:Y:S02]  /*3b70*/  FMUL R15, R15, 1.4426950216293334961 ;  /* 0x3fb8aa3b0f0f7820 */ /* 0x000fe40000400000 */
[----:B------:R-:W-:-:S04]  /*3b80*/  FMUL R16, R14, 1.4426950216293334961 ;  /* 0x3fb8aa3b0e107820 */ /* 0x000fc80000400000 */
[----:B------:R-:W1:Y:S01]  /*3b90*/  MUFU.EX2 R15, R15 ;  /* 0x0000000f000f7308 */ /* 0x000e620000000800 */
[----:B------:R-:W-:-:S07]  /*3ba0*/  FFMA R73, R73, c[0x0][0x188], -R11 ;  /* 0x0000620049497a23 */ /* 0x000fce000000080b */
[----:B------:R-:W2:Y:S01]  /*3bb0*/  MUFU.EX2 R16, R16 ;  /* 0x0000001000107308 */ /* 0x000ea20000000800 */
[----:B0-----:R-:W-:Y:S01]  /*3bc0*/  FMNMX R19, R72, R19, !PT ;  /* 0x0000001348137209 */ /* 0x001fe20007800000 */
[--C-:B------:R-:W-:Y:S02]  /*3bd0*/  FFMA R68, R68, c[0x0][0x188], -R11.reuse ;  /* 0x0000620044447a23 */ /* 0x100fe4000000080b */
[----:B------:R-:W-:Y:S01]  /*3be0*/  FFMA R69, R69, c[0x0][0x188], -R11 ;  /* 0x0000620045457a23 */ /* 0x000fe2000000080b */
[----:B------:R-:W-:Y:S01]  /*3bf0*/  FMNMX R14, R19, R18, !PT ;  /* 0x00000012130e7209 */ /* 0x000fe20007800000 */
[--C-:B------:R-:W-:Y:S02]  /*3c00*/  FFMA R74, R74, c[0x0][0x188], -R12.reuse ;  /* 0x000062004a4a7a23 */ /* 0x100fe4000000080c */
[--C-:B------:R-:W-:Y:S02]  /*3c10*/  FFMA R75, R75, c[0x0][0x188], -R12.reuse ;  /* 0x000062004b4b7a23 */ /* 0x100fe4000000080c */
[----:B------:R-:W-:-:S02]  /*3c20*/  FFMA R70, R70, c[0x0][0x188], -R12 ;  /* 0x0000620046467a23 */ /* 0x000fc4000000080c */
[----:B------:R-:W-:Y:S02]  /*3c30*/  FFMA R71, R71, c[0x0][0x188], -R12 ;  /* 0x0000620047477a23 */ /* 0x000fe4000000080c */
[--C-:B------:R-:W-:Y:S02]  /*3c40*/  FFMA R64, R64, c[0x0][0x188], -R13.reuse ;  /* 0x0000620040407a23 */ /* 0x100fe4000000080d */
[----:B------:R-:W-:Y:S02]  /*3c50*/  FFMA R65, R65, c[0x0][0x188], -R13 ;  /* 0x0000620041417a23 */ /* 0x000fe4000000080d */
[----:B------:R-:W-:Y:S02]  /*3c60*/  FMUL R73, R73, 1.4426950216293334961 ;  /* 0x3fb8aa3b49497820 */ /* 0x000fe40000400000 */
[----:B------:R-:W-:Y:S02]  /*3c70*/  FMUL R68, R68, 1.4426950216293334961 ;  /* 0x3fb8aa3b44447820 */ /* 0x000fe40000400000 */
[----:B------:R-:W-:-:S02]  /*3c80*/  FMUL R69, R69, 1.4426950216293334961 ;  /* 0x3fb8aa3b45457820 */ /* 0x000fc40000400000 */
[----:B------:R-:W-:Y:S02]  /*3c90*/  FMUL R74, R74, 1.4426950216293334961 ;  /* 0x3fb8aa3b4a4a7820 */ /* 0x000fe40000400000 */
[----:B------:R-:W-:Y:S02]  /*3ca0*/  FMUL R75, R75, 1.4426950216293334961 ;  /* 0x3fb8aa3b4b4b7820 */ /* 0x000fe40000400000 */
[----:B------:R-:W-:Y:S02]  /*3cb0*/  FMUL R70, R70, 1.4426950216293334961 ;  /* 0x3fb8aa3b46467820 */ /* 0x000fe40000400000 */
[----:B------:R-:W-:Y:S02]  /*3cc0*/  FMUL R71, R71, 1.4426950216293334961 ;  /* 0x3fb8aa3b47477820 */ /* 0x000fe40000400000 */
[----:B------:R-:W-:Y:S02]  /*3cd0*/  FMUL R64, R64, 1.4426950216293334961 ;  /* 0x3fb8aa3b40407820 */ /* 0x000fe40000400000 */
[----:B------:R-:W-:-:S02]  /*3ce0*/  FMUL R65, R65, 1.4426950216293334961 ;  /* 0x3fb8aa3b41417820 */ /* 0x000fc40000400000 */
[--C-:B------:R-:W-:Y:S01]  /*3cf0*/  FFMA R104, R66, c[0x0][0x188], -R14.reuse ;  /* 0x0000620042687a23 */ /* 0x100fe2000000080e */
[----:B------:R-:W-:Y:S01]  /*3d00*/  MUFU.EX2 R183, R73 ;  /* 0x0000004900b77308 */ /* 0x000fe20000000800 */
[----:B------:R-:W-:Y:S02]  /*3d10*/  FFMA R19, R67, c[0x0][0x188], -R14 ;  /* 0x0000620043137a23 */ /* 0x000fe4000000080e */
[----:B------:R-:W-:Y:S02]  /*3d20*/  FMUL R177, R104, 1.4426950216293334961 ;  /* 0x3fb8aa3b68b17820 */ /* 0x000fe40000400000 */
[C---:B-1----:R-:W-:Y:S02]  /*3d30*/  FMUL R100, R15.reuse, R60 ;  /* 0x0000003c0f647220 */ /* 0x042fe40000400000 */
[----:B------:R-:W-:Y:S01]  /*3d40*/  FMUL R101, R15, R61 ;  /* 0x0000003d0f657220 */ /* 0x000fe20000400000 */
[----:B------:R-:W-:Y:S01]  /*3d50*/  MUFU.EX2 R180, R68 ;  /* 0x0000004400b47308 */ /* 0x000fe20000000800 */
[----:B--2---:R-:W-:-:S02]  /*3d60*/  FMUL R102, R16, R62 ;  /* 0x0000003e10667220 */ /* 0x004fc40000400000 */
[C---:B------:R-:W-:Y:S02]  /*3d70*/  FMUL R103, R16.reuse, R63 ;  /* 0x0000003f10677220 */ /* 0x040fe40000400000 */
[C---:B------:R-:W-:Y:S01]  /*3d80*/  FMUL R104, R15.reuse, R56 ;  /* 0x000000380f687220 */ /* 0x040fe20000400000 */
[----:B------:R-:W-:Y:S01]  /*3d90*/  LDSM.16.M88.4 R60, [R10+0x9800] ;  /* 0x009800000a3c783b */ /* 0x000fe20000000200 */
[----:B------:R-:W-:Y:S01]  /*3da0*/  FMUL R105, R15, R57 ;  /* 0x000000390f697220 */ /* 0x000fe20000400000 */
[----:B------:R-:W-:Y:S01]  /*3db0*/  MUFU.EX2 R189, R69 ;  /* 0x0000004500bd7308 */ /* 0x000fe20000000800 */
[C---:B------:R-:W-:Y:S02]  /*3dc0*/  FMUL R106, R16.reuse, R58 ;  /* 0x0000003a106a7220 */ /* 0x040fe40000400000 */
[----:B------:R-:W-:Y:S02]  /*3dd0*/  FMUL R107, R16, R59 ;  /* 0x0000003b106b7220 */ /* 0x000fe40000400000 */
[----:B------:R-:W-:Y:S03]  /*3de0*/  LDSM.16.M88.4 R56, [R10+0x9c00] ;  /* 0x009c00000a38783b */ /* 0x000fe60000000200 */
[----:B------:R-:W-:Y:S08]  /*3df0*/  MUFU.EX2 R182, R74 ;  /* 0x0000004a00b67308 */ /* 0x000ff00000000800 */
[----:B------:R0:W-:Y:S08]  /*3e00*/  MUFU.EX2 R181, R75 ;  /* 0x0000004b00b57308 */ /* 0x0001f00000000800 */
[----:B------:R-:W-:Y:S01]  /*3e10*/  MUFU.EX2 R188, R70 ;  /* 0x0000004600bc7308 */ /* 0x000fe20000000800 */
[----:B0-----:R-:W0:Y:S07]  /*3e20*/  LDSM.16.M88.4 R72, [R10+0x8c00] ;  /* 0x008c00000a48783b */ /* 0x001e2e0000000200 */
[----:B------:R1:W-:Y:S08]  /*3e30*/  MUFU.EX2 R187, R71 ;  /* 0x0000004700bb7308 */ /* 0x0003f00000000800 */
[----:B------:R-:W-:Y:S01]  /*3e40*/  MUFU.EX2 R179, R64 ;  /* 0x0000004000b37308 */ /* 0x000fe20000000800 */
[----:B-1----:R-:W1:Y:S07]  /*3e50*/  LDSM.16.M88.4 R68, [R10+0x9000] ;  /* 0x009000000a44783b */ /* 0x002e6e0000000200 */
[----:B------:R2:W-:Y:S02]  /*3e60*/  MUFU.EX2 R178, R65 ;  /* 0x0000004100b27308 */ /* 0x0005e40000000800 */
[----:B--2---:R-:W2:Y:S01]  /*3e70*/  LDSM.16.M88.4 R64, [R10+0x9400] ;  /* 0x009400000a40783b */ /* 0x004ea20000000200 */
[----:B------:R-:W-:-:S02]  /*3e80*/  FMUL R19, R19, 1.4426950216293334961 ;  /* 0x3fb8aa3b13137820 */ /* 0x000fc40000400000 */
[----:B------:R-:W-:Y:S02]  /*3e90*/  FADD R17, -R13, R17 ;  /* 0x000000110d117221 */ /* 0x000fe40000000100 */
[----:B------:R-:W-:Y:S01]  /*3ea0*/  FFMA R174, R174, c[0x0][0x188], -R14 ;  /* 0x00006200aeae7a23 */ /* 0x000fe2000000080e */
[----:B------:R3:W-:Y:S01]  /*3eb0*/  MUFU.EX2 R176, R19 ;  /* 0x0000001300b07308 */ /* 0x0007e20000000800 */
[----:B------:R-:W-:Y:S02]  /*3ec0*/  FADD R18, -R14, R18 ;  /* 0x000000120e127221 */ /* 0x000fe40000000100 */
[--C-:B------:R-:W-:Y:S02]  /*3ed0*/  FFMA R172, R172, c[0x0][0x188], -R13.reuse ;  /* 0x00006200acac7a23 */ /* 0x100fe4000000080d */
[----:B------:R-:W-:-:S03]  /*3ee0*/  FFMA R173, R173, c[0x0][0x188], -R13 ;  /* 0x00006200adad7a23 */ /* 0x000fc6000000080d */
[----:B------:R-:W4:Y:S01]  /*3ef0*/  MUFU.EX2 R184, R184 ;  /* 0x000000b800b87308 */ /* 0x000f220000000800 */
[----:B---3--:R-:W-:Y:S02]  /*3f00*/  FFMA R19, R175, c[0x0][0x188], -R14 ;  /* 0x00006200af137a23 */ /* 0x008fe4000000080e */
[----:B------:R-:W-:Y:S02]  /*3f10*/  FMUL R17, R17, 1.4426950216293334961 ;  /* 0x3fb8aa3b11117820 */ /* 0x000fe40000400000 */
[----:B------:R-:W-:Y:S02]  /*3f20*/  FMUL R174, R174, 1.4426950216293334961 ;  /* 0x3fb8aa3baeae7820 */ /* 0x000fe40000400000 */
[----:B------:R-:W-:Y:S02]  /*3f30*/  FMUL R18, R18, 1.4426950216293334961 ;  /* 0x3fb8aa3b12127820 */ /* 0x000fe40000400000 */
[----:B------:R-:W-:Y:S02]  /*3f40*/  FMUL R172, R172, 1.4426950216293334961 ;  /* 0x3fb8aa3bacac7820 */ /* 0x000fe40000400000 */
[----:B------:R-:W-:-:S02]  /*3f50*/  FMUL R173, R173, 1.4426950216293334961 ;  /* 0x3fb8aa3badad7820 */ /* 0x000fc40000400000 */
[----:B------:R-:W-:Y:S01]  /*3f60*/  FMUL R19, R19, 1.4426950216293334961 ;  /* 0x3fb8aa3b13137820 */ /* 0x000fe20000400000 */
[----:B------:R-:W-:Y:S08]  /*3f70*/  MUFU.EX2 R175, R174 ;  /* 0x000000ae00af7308 */ /* 0x000ff00000000800 */
[----:B------:R-:W-:Y:S08]  /*3f80*/  MUFU.EX2 R186, R172 ;  /* 0x000000ac00ba7308 */ /* 0x000ff00000000800 */
[----:B------:R3:W-:Y:S08]  /*3f90*/  MUFU.EX2 R185, R173 ;  /* 0x000000ad00b97308 */ /* 0x0007f00000000800 */
[----:B------:R-:W5:Y:S08]  /*3fa0*/  MUFU.EX2 R17, R17 ;  /* 0x0000001100117308 */ /* 0x000f700000000800 */
[----:B------:R-:W-:Y:S08]  /*3fb0*/  MUFU.EX2 R177, R177 ;  /* 0x000000b100b17308 */ /* 0x000ff00000000800 */
[----:B------:R-:W0:Y:S08]  /*3fc0*/  MUFU.EX2 R18, R18 ;  /* 0x0000001200127308 */ /* 0x000e300000000800 */
[----:B------:R-:W0:Y:S01]  /*3fd0*/  MUFU.EX2 R174, R19 ;  /* 0x0000001300ae7308 */ /* 0x000e220000000800 */
[----:B------:R-:W-:Y:S01]  /*3fe0*/  FMUL R96, R15, R96 ;  /* 0x000000600f607220 */ /* 0x000fe20000400000 */
[----:B----4-:R-:W-:Y:S01]  /*3ff0*/  F2FP.PACK_AB R168, R183, R184 ;  /* 0x000000b8b7a8723e */ /* 0x010fe200000000ff */
[----:B------:R-:W-:Y:S01]  /*4000*/  FMUL R97, R15, R97 ;  /* 0x000000610f617220 */ /* 0x000fe20000400000 */
[----:B------:R-:W-:Y:S01]  /*4010*/  F2FP.PACK_AB R170, R189, R180 ;  /* 0x000000b4bdaa723e */ /* 0x000fe200000000ff */
[C---:B------:R-:W-:Y:S01]  /*4020*/  FMUL R98, R16.reuse, R98 ;  /* 0x0000006210627220 */ /* 0x040fe20000400000 */
[----:B------:R-:W-:Y:S01]  /*4030*/  F2FP.PACK_AB R169, R181, R182 ;  /* 0x000000b6b5a9723e */ /* 0x000fe200000000ff */
[----:B------:R-:W-:Y:S01]  /*4040*/  FMUL R99, R16, R99 ;  /* 0x0000006310637220 */ /* 0x000fe20000400000 */
[----:B------:R-:W-:Y:S01]  /*4050*/  F2FP.PACK_AB R171, R187, R188 ;  /* 0x000000bcbbab723e */ /* 0x000fe200000000ff */
[----:B------:R-:W-:-:S02]  /*4060*/  FMUL R108, R15, R108 ;  /* 0x0000006c0f6c7220 */ /* 0x000fc40000400000 */
[C---:B------:R-:W-:Y:S02]  /*4070*/  FMUL R109, R15.reuse, R109 ;  /* 0x0000006d0f6d7220 */ /* 0x040fe40000400000 */
[C---:B------:R-:W-:Y:S02]  /*4080*/  FMUL R110, R16.reuse, R110 ;  /* 0x0000006e106e7220 */ /* 0x040fe40000400000 */
[C---:B------:R-:W-:Y:S02]  /*4090*/  FMUL R111, R16.reuse, R111 ;  /* 0x0000006f106f7220 */ /* 0x040fe40000400000 */
[C---:B------:R-:W-:Y:S02]  /*40a0*/  FMUL R112, R15.reuse, R112 ;  /* 0x000000700f707220 */ /* 0x040fe40000400000 */
[----:B------:R-:W-:Y:S02]  /*40b0*/  FMUL R113, R15, R113 ;  /* 0x000000710f717220 */ /* 0x000fe40000400000 */
        /* <DEDUP_REMOVED lines=13> */
[----:B------:R-:W-:Y:S01]  /*4190*/  FMUL R139, R16, R139 ;  /* 0x0000008b108b7220 */ /* 0x000fe20000400000 */
[C---:B------:R-:W-:Y:S01]  /*41a0*/  HMMA.16816.F32 R96, R168.reuse, R140, R96 ;  /* 0x0000008ca860723c */ /* 0x040fe20000001860 */
[--C-:B---3--:R-:W-:Y:S02]  /*41b0*/  FFMA R173, R160, c[0x0][0x188], -R11.reuse ;  /* 0x00006200a0ad7a23 */ /* 0x108fe4000000080b */
[----:B------:R-:W-:Y:S02]  /*41c0*/  FFMA R161, R161, c[0x0][0x188], -R11 ;  /* 0x00006200a1a17a23 */ /* 0x000fe4000000080b */
[--C-:B------:R-:W-:Y:S02]  /*41d0*/  FFMA R162, R162, c[0x0][0x188], -R12.reuse ;  /* 0x00006200a2a27a23 */ /* 0x100fe4000000080c */
[----:B------:R-:W-:Y:S01]  /*41e0*/  FFMA R163, R163, c[0x0][0x188], -R12 ;  /* 0x00006200a3a37a23 */ /* 0x000fe2000000080c */
[----:B------:R-:W-:Y:S01]  /*41f0*/  HMMA.16816.F32 R100, R168, R144, R100 ;  /* 0x00000090a864723c */ /* 0x000fe20000001864 */
[----:B-----5:R-:W-:-:S02]  /*4200*/  FMUL R148, R17, R148 ;  /* 0x0000009411947220 */ /* 0x020fc40000400000 */
[----:B------:R-:W-:Y:S02]  /*4210*/  FMUL R149, R17, R149 ;  /* 0x0000009511957220 */ /* 0x000fe40000400000 */
[C---:B0-----:R-:W-:Y:S02]  /*4220*/  FMUL R150, R18.reuse, R150 ;  /* 0x0000009612967220 */ /* 0x041fe40000400000 */
[----:B------:R-:W-:Y:S01]  /*4230*/  FMUL R151, R18, R151 ;  /* 0x0000009712977220 */ /* 0x000fe20000400000 */
[----:B------:R-:W-:Y:S01]  /*4240*/  HMMA.16816.F32 R104, R168, R124, R104 ;  /* 0x0000007ca868723c */ /* 0x000fe20000001868 */
[--C-:B------:R-:W-:Y:S02]  /*4250*/  FFMA R132, R132, c[0x0][0x188], -R11.reuse ;  /* 0x0000620084847a23 */ /* 0x100fe4000000080b */
[----:B------:R-:W-:Y:S02]  /*4260*/  FFMA R133, R133, c[0x0][0x188], -R11 ;  /* 0x0000620085857a23 */ /* 0x000fe4000000080b */
[----:B------:R-:W-:-:S02]  /*4270*/  FFMA R134, R134, c[0x0][0x188], -R12 ;  /* 0x0000620086867a23 */ /* 0x000fc4000000080c */
[----:B------:R-:W-:Y:S01]  /*4280*/  FFMA R135, R135, c[0x0][0x188], -R12 ;  /* 0x0000620087877a23 */ /* 0x000fe2000000080c */
[----:B------:R-:W-:Y:S01]  /*4290*/  HMMA.16816.F32 R108, R168, R72, R108 ;  /* 0x00000048a86c723c */ /* 0x000fe2000000186c */
[C---:B------:R-:W-:Y:S02]  /*42a0*/  FMUL R92, R17.reuse, R92 ;  /* 0x0000005c115c7220 */ /* 0x040fe40000400000 */
[----:B------:R-:W-:Y:S02]  /*42b0*/  FMUL R93, R17, R93 ;  /* 0x0000005d115d7220 */ /* 0x000fe40000400000 */
[----:B------:R-:W-:-:S03]  /*42c0*/  FMUL R94, R18, R94 ;  /* 0x0000005e125e7220 */ /* 0x000fc60000400000 */
[----:B-1----:R-:W-:Y:S01]  /*42d0*/  HMMA.16816.F32 R112, R168, R68, R112 ;  /* 0x00000044a870723c */ /* 0x002fe20000001870 */
[----:B------:R-:W-:Y:S02]  /*42e0*/  FMUL R95, R18, R95 ;  /* 0x0000005f125f7220 */ /* 0x000fe40000400000 */
[----:B------:R-:W-:Y:S02]  /*42f0*/  FMUL R173, R173, 1.4426950216293334961 ;  /* 0x3fb8aa3badad7820 */ /* 0x000fe40000400000 */
[----:B------:R-:W-:-:S03]  /*4300*/  FMUL R161, R161, 1.4426950216293334961 ;  /* 0x3fb8aa3ba1a17820 */ /* 0x000fc60000400000 */
[----:B--2---:R-:W-:Y:S01]  /*4310*/  HMMA.16816.F32 R116, R168, R64, R116 ;  /* 0x00000040a874723c */ /* 0x004fe20000001874 */
[----:B------:R-:W-:Y:S02]  /*4320*/  FMUL R162, R162, 1.4426950216293334961 ;  /* 0x3fb8aa3ba2a27820 */ /* 0x000fe40000400000 */
[----:B------:R-:W-:-:S05]  /*4330*/  FMUL R163, R163, 1.4426950216293334961 ;  /* 0x3fb8aa3ba3a37820 */ /* 0x000fca0000400000 */
[----:B------:R-:W-:Y:S01]  /*4340*/  HMMA.16816.F32 R120, R168, R60, R120 ;  /* 0x0000003ca878723c */ /* 0x000fe20000001878 */
[----:B------:R-:W-:Y:S02]  /*4350*/  FMUL R132, R132, 1.4426950216293334961 ;  /* 0x3fb8aa3b84847820 */ /* 0x000fe40000400000 */
[----:B------:R-:W-:-:S05]  /*4360*/  FMUL R133, R133, 1.4426950216293334961 ;  /* 0x3fb8aa3b85857820 */ /* 0x000fca0000400000 */
[----:B------:R-:W-:Y:S01]  /*4370*/  HMMA.16816.F32 R136, R168, R56, R136 ;  /* 0x00000038a888723c */ /* 0x000fe20000001888 */
[----:B------:R-:W-:Y:S02]  /*4380*/  FMUL R134, R134, 1.4426950216293334961 ;  /* 0x3fb8aa3b86867820 */ /* 0x000fe40000400000 */
[----:B------:R-:W-:-:S04]  /*4390*/  FMUL R135, R135, 1.4426950216293334961 ;  /* 0x3fb8aa3b87877820 */ /* 0x000fc80000400000 */
[----:B------:R-:W-:Y:S02]  /*43a0*/  F2FP.PACK_AB R168, R178, R179 ;  /* 0x000000b3b2a8723e */ /* 0x000fe400000000ff */
[----:B------:R-:W-:Y:S02]  /*43b0*/  F2FP.PACK_AB R169, R176, R177 ;  /* 0x000000b1b0a9723e */ /* 0x000fe400000000ff */
[----:B------:R-:W-:Y:S02]  /*43c0*/  F2FP.PACK_AB R170, R185, R186 ;  /* 0x000000bab9aa723e */ /* 0x000fe400000000ff */
[----:B------:R-:W-:Y:S01]  /*43d0*/  F2FP.PACK_AB R171, R174, R175 ;  /* 0x000000afaeab723e */ /* 0x000fe200000000ff */
[--C-:B------:R-:W-:Y:S02]  /*43e0*/  FFMA R156, R156, c[0x0][0x188], -R13.reuse ;  /* 0x000062009c9c7a23 */ /* 0x100fe4000000080d */
[--C-:B------:R-:W-:Y:S02]  /*43f0*/  FFMA R20, R20, c[0x0][0x188], -R13.reuse ;  /* 0x0000620014147a23 */ /* 0x100fe4000000080d */
[----:B------:R-:W-:Y:S01]  /*4400*/  FFMA R22, R22, c[0x0][0x188], -R14 ;  /* 0x0000620016167a23 */ /* 0x000fe2000000080e */
[----:B------:R-:W-:Y:S01]  /*4410*/  MUFU.EX2 R172, R161 ;  /* 0x000000a100ac7308 */ /* 0x000fe20000000800 */
[--C-:B------:R-:W-:Y:S01]  /*4420*/  FFMA R157, R157, c[0x0][0x188], -R13.reuse ;  /* 0x000062009d9d7a23 */ /* 0x100fe2000000080d */
[----:B------:R-:W-:Y:S01]  /*4430*/  HMMA.16816.F32 R148, R168, R144, R148 ;  /* 0x00000090a894723c */ /* 0x000fe20000001894 */
[----:B------:R-:W-:-:S02]  /*4440*/  FFMA R21, R21, c[0x0][0x188], -R13 ;  /* 0x0000620015157a23 */ /* 0x000fc4000000080d */
[--C-:B------:R-:W-:Y:S02]  /*4450*/  FFMA R158, R158, c[0x0][0x188], -R14.reuse ;  /* 0x000062009e9e7a23 */ /* 0x100fe4000000080e */
[--C-:B------:R-:W-:Y:S02]  /*4460*/  FFMA R159, R159, c[0x0][0x188], -R14.reuse ;  /* 0x000062009f9f7a23 */ /* 0x100fe4000000080e */
[----:B------:R-:W-:Y:S01]  /*4470*/  FFMA R23, R23, c[0x0][0x188], -R14 ;  /* 0x0000620017177a23 */ /* 0x000fe2000000080e */
[----:B------:R-:W0:Y:S01]  /*4480*/  MUFU.EX2 R173, R173 ;  /* 0x000000ad00ad7308 */ /* 0x000e220000000800 */
[C---:B------:R-:W-:Y:S01]  /*4490*/  FMUL R128, R17.reuse, R128 ;  /* 0x0000008011807220 */ /* 0x040fe20000400000 */
[----:B------:R-:W-:Y:S01]  /*44a0*/  HMMA.16816.F32 R92, R168, R56, R92 ;  /* 0x00000038a85c723c */ /* 0x000fe2000000185c */
[----:B------:R-:W-:Y:S02]  /*44b0*/  FMUL R129, R17, R129 ;  /* 0x0000008111817220 */ /* 0x000fe40000400000 */
[----:B------:R-:W-:-:S02]  /*44c0*/  FMUL R130, R18, R130 ;  /* 0x0000008212827220 */ /* 0x000fc40000400000 */
[----:B------:R-:W-:Y:S01]  /*44d0*/  FMUL R131, R18, R131 ;  /* 0x0000008312837220 */ /* 0x000fe20000400000 */
[----:B------:R0:W-:Y:S01]  /*44e0*/  MUFU.EX2 R167, R132 ;  /* 0x0000008400a77308 */ /* 0x0001e20000000800 */
[----:B------:R-:W-:Y:S02]  /*44f0*/  FMUL R144, R156, 1.4426950216293334961 ;  /* 0x3fb8aa3b9c907820 */ /* 0x000fe40000400000 */
[C---:B------:R-:W-:Y:S02]  /*4500*/  FMUL R84, R17.reuse, R84 ;  /* 0x0000005411547220 */ /* 0x040fe40000400000 */
[----:B------:R-:W-:Y:S02]  /*4510*/  FMUL R85, R17, R85 ;  /* 0x0000005511557220 */ /* 0x000fe40000400000 */
[C---:B------:R-:W-:Y:S01]  /*4520*/  FMUL R86, R18.reuse, R86 ;  /* 0x0000005612567220 */ /* 0x040fe20000400000 */
[----:B------:R-:W1:Y:S01]  /*4530*/  MUFU.EX2 R166, R133 ;  /* 0x0000008500a67308 */ /* 0x000e620000000800 */
[----:B------:R-:W-:-:S02]  /*4540*/  FMUL R87, R18, R87 ;  /* 0x0000005712577220 */ /* 0x000fc40000400000 */
[----:B------:R-:W-:Y:S02]  /*4550*/  FMUL R156, R20, 1.4426950216293334961 ;  /* 0x3fb8aa3b149c7820 */ /* 0x000fe40000400000 */
[----:B------:R-:W-:-:S03]  /*4560*/  FMUL R56, R22, 1.4426950216293334961 ;  /* 0x3fb8aa3b16387820 */ /* 0x000fc60000400000 */
[----:B------:R-:W-:Y:S01]  /*4570*/  MUFU.EX2 R162, R162 ;  /* 0x000000a200a27308 */ /* 0x000fe20000000800 */
[----:B------:R-:W-:Y:S02]  /*4580*/  FMUL R157, R157, 1.4426950216293334961 ;  /* 0x3fb8aa3b9d9d7820 */ /* 0x000fe40000400000 */
[----:B------:R-:W-:Y:S02]  /*4590*/  FMUL R21, R21, 1.4426950216293334961 ;  /* 0x3fb8aa3b15157820 */ /* 0x000fe40000400000 */
[----:B------:R-:W-:-:S03]  /*45a0*/  FMUL R19, R158, 1.4426950216293334961 ;  /* 0x3fb8aa3b9e137820 */ /* 0x000fc60000400000 */
[----:B------:R-:W2:Y:S01]  /*45b0*/  MUFU.EX2 R163, R163 ;  /* 0x000000a300a37308 */ /* 0x000ea20000000800 */
[----:B------:R-:W-:Y:S02]  /*45c0*/  FMUL R20, R159, 1.4426950216293334961 ;  /* 0x3fb8aa3b9f147820 */ /* 0x000fe40000400000 */
[----:B------:R-:W-:-:S05]  /*45d0*/  FMUL R22, R23, 1.4426950216293334961 ;  /* 0x3fb8aa3b17167820 */ /* 0x000fca0000400000 */
[----:B------:R1:W-:Y:S01]  /*45e0*/  MUFU.EX2 R161, R134 ;  /* 0x0000008600a17308 */ /* 0x0003e20000000800 */
[----:B------:R-:W-:-:S07]  /*45f0*/  FMUL R152, R17, R152 ;  /* 0x0000009811987220 */ /* 0x000fce0000400000 */
[----:B------:R-:W3:Y:S01]  /*4600*/  MUFU.EX2 R160, R135 ;  /* 0x0000008700a07308 */ /* 0x000ee20000000800 */
[C---:B------:R-:W-:Y:S01]  /*4610*/  FMUL R153, R17.reuse, R153 ;  /* 0x0000009911997220 */ /* 0x040fe20000400000 */
[----:B------:R-:W-:Y:S01]  /*4620*/  HMMA.16816.F32 R128, R168, R124, R128 ;  /* 0x0000007ca880723c */ /* 0x000fe20000001880 */
[C---:B------:R-:W-:Y:S02]  /*4630*/  FMUL R154, R18.reuse, R154 ;  /* 0x0000009a129a7220 */ /* 0x040fe40000400000 */
[C---:B------:R-:W-:Y:S02]  /*4640*/  FMUL R155, R18.reuse, R155 ;  /* 0x0000009b129b7220 */ /* 0x040fe40000400000 */
[C---:B------:R-:W-:Y:S01]  /*4650*/  FMUL R76, R17.reuse, R76 ;  /* 0x0000004c114c7220 */ /* 0x040fe20000400000 */
[----:B------:R-:W-:Y:S01]  /*4660*/  MUFU.EX2 R145, R21 ;  /* 0x0000001500917308 */ /* 0x000fe20000000800 */
        /* <DEDUP_REMOVED lines=8> */
[----:B------:R-:W-:Y:S02]  /*46f0*/  FMUL R89, R17, R89 ;  /* 0x0000005911597220 */ /* 0x000fe40000400000 */
[C---:B------:R-:W-:Y:S02]  /*4700*/  FMUL R90, R18.reuse, R90 ;  /* 0x0000005a125a7220 */ /* 0x040fe40000400000 */
[----:B------:R-:W-:Y:S01]  /*4710*/  FMUL R91, R18, R91 ;  /* 0x0000005b125b7220 */ /* 0x000fe20000400000 */
[----:B------:R-:W-:Y:S01]  /*4720*/  HMMA.16816.F32 R84, R168, R64, R84 ;  /* 0x00000040a854723c */ /* 0x000fe20000001854 */
[----:B------:R-:W-:Y:S01]  /*4730*/  MUFU.EX2 R144, R144 ;  /* 0x0000009000907308 */ /* 0x000fe20000000800 */
[--C-:B------:R-:W-:Y:S02]  /*4740*/  FFMA R24, R24, c[0x0][0x188], -R11.reuse ;  /* 0x0000620018187a23 */ /* 0x100fe4000000080b */
[----:B------:R-:W-:-:S05]  /*4750*/  FFMA R25, R25, c[0x0][0x188], -R11 ;  /* 0x0000620019197a23 */ /* 0x000fca000000080b */
[----:B------:R-:W4:Y:S01]  /*4760*/  MUFU.EX2 R157, R157 ;  /* 0x0000009d009d7308 */ /* 0x000f220000000800 */
[----:B------:R-:W-:Y:S01]  /*4770*/  HMMA.16816.F32 R152, R168, R140, R152 ;  /* 0x0000008ca898723c */ /* 0x000fe20000001898 */
[----:B------:R-:W-:-:S06]  /*4780*/  FFMA R44, R44, c[0x0][0x188], -R11 ;  /* 0x000062002c2c7a23 */ /* 0x000fcc000000080b */
[----:B------:R-:W-:Y:S01]  /*4790*/  MUFU.EX2 R156, R156 ;  /* 0x0000009c009c7308 */ /* 0x000fe20000000800 */
[C---:B------:R-:W-:Y:S07]  /*47a0*/  HMMA.16816.F32 R76, R168.reuse, R72, R76 ;  /* 0x00000048a84c723c */ /* 0x040fee000000184c */
[----:B------:R-:W-:Y:S01]  /*47b0*/  MUFU.EX2 R19, R19 ;  /* 0x0000001300137308 */ /* 0x000fe20000000800 */
[C---:B------:R-:W-:Y:S07]  /*47c0*/  HMMA.16816.F32 R80, R168.reuse, R68, R80 ;  /* 0x00000044a850723c */ /* 0x040fee0000001850 */
[----:B------:R-:W5:Y:S01]  /*47d0*/  MUFU.EX2 R20, R20 ;  /* 0x0000001400147308 */ /* 0x000f620000000800 */
[----:B------:R-:W-:Y:S07]  /*47e0*/  HMMA.16816.F32 R88, R168, R60, R88 ;  /* 0x0000003ca858723c */ /* 0x000fee0000001858 */
[----:B------:R0:W-:Y:S08]  /*47f0*/  MUFU.EX2 R21, R56 ;  /* 0x0000003800157308 */ /* 0x0001f00000000800 */
[----:B------:R-:W4:Y:S01]  /*4800*/  MUFU.EX2 R22, R22 ;  /* 0x0000001600167308 */ /* 0x000f220000000800 */
[----:B0-----:R-:W-:Y:S01]  /*4810*/  F2FP.PACK_AB R132, R172, R173 ;  /* 0x000000adac84723e */ /* 0x001fe200000000ff */
[----:B------:R-:W-:Y:S01]  /*4820*/  FMUL R23, R24, 1.4426950216293334961 ;  /* 0x3fb8aa3b18177820 */ /* 0x000fe20000400000 */
[----:B-1----:R-:W-:Y:S01]  /*4830*/  F2FP.PACK_AB R134, R166, R167 ;  /* 0x000000a7a686723e */ /* 0x002fe200000000ff */
[----:B------:R-:W-:Y:S01]  /*4840*/  FMUL R24, R25, 1.4426950216293334961 ;  /* 0x3fb8aa3b19187820 */ /* 0x000fe20000400000 */
[----:B--2---:R-:W-:-:S02]  /*4850*/  F2FP.PACK_AB R133, R163, R162 ;  /* 0x000000a2a385723e */ /* 0x004fc400000000ff */
[----:B---3--:R-:W-:Y:S01]  /*4860*/  F2FP.PACK_AB R135, R160, R161 ;  /* 0x000000a1a087723e */ /* 0x008fe200000000ff */
[----:B------:R-:W-:Y:S02]  /*4870*/  FMUL R25, R44, 1.4426950216293334961 ;  /* 0x3fb8aa3b2c197820 */ /* 0x000fe40000400000 */
[--C-:B------:R-:W-:Y:S02]  /*4880*/  FFMA R44, R26, c[0x0][0x188], -R12.reuse ;  /* 0x000062001a2c7a23 */ /* 0x100fe4000000080c */
[----:B------:R-:W-:Y:S02]  /*4890*/  FFMA R45, R45, c[0x0][0x188], -R11 ;  /* 0x000062002d2d7a23 */ /* 0x000fe4000000080b */
[----:B------:R-:W-:Y:S01]  /*48a0*/  HMMA.16816.F32 R96, R132, R142, R96 ;  /* 0x0000008e8460723c */ /* 0x000fe20000001860 */
[----:B------:R-:W-:Y:S02]  /*48b0*/  FMUL R57, R44, 1.4426950216293334961 ;  /* 0x3fb8aa3b2c397820 */ /* 0x000fe40000400000 */
[----:B------:R-:W-:-:S02]  /*48c0*/  FFMA R56, R47, c[0x0][0x188], -R12 ;  /* 0x000062002f387a23 */ /* 0x000fc4000000080c */
[----:B------:R-:W-:-:S03]  /*48d0*/  FFMA R44, R27, c[0x0][0x188], -R12 ;  /* 0x000062001b2c7a23 */ /* 0x000fc6000000080c */
[----:B------:R-:W-:Y:S01]  /*48e0*/  HMMA.16816.F32 R100, R132, R146, R100 ;  /* 0x000000928464723c */ /* 0x000fe20000001864 */
[----:B------:R0:W-:Y:S01]  /*48f0*/  MUFU.EX2 R27, R57 ;  /* 0x00000039001b7308 */ /* 0x0001e20000000800 */
[----:B------:R-:W-:-:S06]  /*4900*/  FMUL R45, R45, 1.4426950216293334961 ;  /* 0x3fb8aa3b2d2d7820 */ /* 0x000fcc0000400000 */
[----:B------:R-:W-:Y:S01]  /*4910*/  HMMA.16816.F32 R104, R132, R126, R104 ;  /* 0x0000007e8468723c */ /* 0x000fe20000001868 */
[----:B------:R-:W-:Y:S02]  /*4920*/  FFMA R46, R46, c[0x0][0x188], -R12 ;  /* 0x000062002e2e7a23 */ /* 0x000fe4000000080c */
[----:B0-----:R-:W-:-:S05]  /*4930*/  FMUL R57, R56, 1.4426950216293334961 ;  /* 0x3fb8aa3b38397820 */ /* 0x001fca0000400000 */
[----:B------:R-:W-:Y:S01]  /*4940*/  HMMA.16816.F32 R108, R132, R74, R108 ;  /* 0x0000004a846c723c */ /* 0x000fe2000000186c */
[----:B------:R-:W-:-:S07]  /*4950*/  FFMA R56, R40, c[0x0][0x188], -R11 ;  /* 0x0000620028387a23 */ /* 0x000fce000000080b */
[C---:B------:R-:W-:Y:S08]  /*4960*/  HMMA.16816.F32 R112, R132.reuse, R70, R112 ;  /* 0x000000468470723c */ /* 0x040ff00000001870 */
[C---:B------:R-:W-:Y:S08]  /*4970*/  HMMA.16816.F32 R116, R132.reuse, R66, R116 ;  /* 0x000000428474723c */ /* 0x040ff00000001874 */
[C---:B------:R-:W-:Y:S08]  /*4980*/  HMMA.16816.F32 R120, R132.reuse, R62, R120 ;  /* 0x0000003e8478723c */ /* 0x040ff00000001878 */
[----:B------:R-:W-:Y:S07]  /*4990*/  HMMA.16816.F32 R136, R132, R58, R136 ;  /* 0x0000003a8488723c */ /* 0x000fee0000001888 */
[----:B----4-:R-:W-:-:S02]  /*49a0*/  F2FP.PACK_AB R132, R157, R144 ;  /* 0x000000909d84723e */ /* 0x010fc400000000ff */
[----:B-----5:R-:W-:Y:S02]  /*49b0*/  F2FP.PACK_AB R133, R20, R19 ;  /* 0x000000131485723e */ /* 0x020fe400000000ff */
[----:B------:R-:W-:Y:S02]  /*49c0*/  F2FP.PACK_AB R134, R145, R156 ;  /* 0x0000009c9186723e */ /* 0x000fe400000000ff */
[----:B------:R-:W-:Y:S01]  /*49d0*/  F2FP.PACK_AB R135, R22, R21 ;  /* 0x000000151687723e */ /* 0x000fe200000000ff */
[--C-:B------:R-:W-:Y:S02]  /*49e0*/  FFMA R48, R48, c[0x0][0x188], -R13.reuse ;  /* 0x0000620030307a23 */ /* 0x100fe4000000080d */
[----:B------:R-:W-:Y:S01]  /*49f0*/  FFMA R49, R49, c[0x0][0x188], -R13 ;  /* 0x0000620031317a23 */ /* 0x000fe2000000080d */
[----:B------:R0:W-:Y:S03]  /*4a00*/  MUFU.EX2 R26, R45 ;  /* 0x0000002d001a7308 */ /* 0x0001e60000000800 */
[----:B------:R-:W-:Y:S01]  /*4a10*/  HMMA.16816.F32 R128, R132, R126, R128 ;  /* 0x0000007e8480723c */ /* 0x000fe20000001880 */
[----:B------:R-:W-:-:S02]  /*4a20*/  FMUL R159, R48, 1.4426950216293334961 ;  /* 0x3fb8aa3b309f7820 */ /* 0x000fc40000400000 */
[----:B------:R-:W-:-:S05]  /*4a30*/  FMUL R49, R49, 1.4426950216293334961 ;  /* 0x3fb8aa3b31317820 */ /* 0x000fca0000400000 */
[----:B------:R-:W-:Y:S01]  /*4a40*/  HMMA.16816.F32 R148, R132, R146, R148 ;  /* 0x000000928494723c */ /* 0x000fe20000001894 */
[----:B------:R-:W-:-:S06]  /*4a50*/  FFMA R48, R54, c[0x0][0x188], -R14 ;  /* 0x0000620036307a23 */ /* 0x000fcc000000080e */
[----:B------:R-:W-:Y:S01]  /*4a60*/  FMUL R146, R44, 1.4426950216293334961 ;  /* 0x3fb8aa3b2c927820 */ /* 0x000fe20000400000 */
[C---:B------:R-:W-:Y:S01]  /*4a70*/  HMMA.16816.F32 R124, R132.reuse, R66, R84 ;  /* 0x00000042847c723c */ /* 0x040fe20000001854 */
[----:B------:R-:W-:Y:S01]  /*4a80*/  FMUL R147, R46, 1.4426950216293334961 ;  /* 0x3fb8aa3b2e937820 */ /* 0x000fe20000400000 */
[----:B------:R-:W-:Y:S04]  /*4a90*/  LDSM.16.M88.4 R64, [R252+0x8800] ;  /* 0x00880000fc40783b */ /* 0x000fe80000000200 */
[----:B0-----:R-:W0:Y:S01]  /*4aa0*/  LDSM.16.M88.4 R44, [R252+0x8400] ;  /* 0x00840000fc2c783b */ /* 0x001e220000000200 */
[----:B------:R-:W-:Y:S01]  /*4ab0*/  FMUL R84, R56, 1.4426950216293334961 ;  /* 0x3fb8aa3b38547820 */ /* 0x000fe20000400000 */
[----:B------:R-:W-:Y:S01]  /*4ac0*/  HMMA.16816.F32 R140, R132, R142, R152 ;  /* 0x0000008e848c723c */ /* 0x000fe20000001898 */
[--C-:B------:R-:W-:Y:S01]  /*4ad0*/  FFMA R56, R52, c[0x0][0x188], -R13.reuse ;  /* 0x0000620034387a23 */ /* 0x100fe2000000080d */
[----:B------:R-:W1:Y:S01]  /*4ae0*/  LDSM.16.M88.4 R152, [R252+0x8000] ;  /* 0x00800000fc98783b */ /* 0x000e620000000200 */
[----:B------:R2:W-:Y:S01]  /*4af0*/  MUFU.EX2 R52, R84 ;  /* 0x0000005400347308 */ /* 0x0005e20000000800 */
[----:B------:R-:W-:-:S04]  /*4b00*/  FFMA R53, R53, c[0x0][0x188], -R13 ;  /* 0x0000620035357a23 */ /* 0x000fc8000000080d */
[C---:B------:R-:W-:Y:S01]  /*4b10*/  HMMA.16816.F32 R72, R132.reuse, R74, R76 ;  /* 0x0000004a8448723c */ /* 0x040fe2000000184c */
[----:B------:R-:W3:Y:S02]  /*4b20*/  LDSM.16.M88.4 R76, [R252+0x8c00] ;  /* 0x008c0000fc4c783b */ /* 0x000ee40000000200 */
[----:B------:R4:W-:Y:S02]  /*4b30*/  MUFU.EX2 R54, R49 ;  /* 0x0000003100367308 */ /* 0x0009e40000000800 */
[----:B--2---:R-:W-:Y:S03]  /*4b40*/  LDSM.16.M88.4 R84, [R252+0x9400] ;  /* 0x00940000fc54783b */ /* 0x004fe60000000200 */
[----:B------:R-:W-:Y:S01]  /*4b50*/  HMMA.16816.F32 R68, R132, R70, R80 ;  /* 0x000000468444723c */ /* 0x000fe20000001850 */
[----:B------:R-:W2:Y:S01]  /*4b60*/  LDSM.16.M88.4 R80, [R252+0x9000] ;  /* 0x00900000fc50783b */ /* 0x000ea20000000200 */
[----:B----4-:R-:W-:-:S06]  /*4b70*/  FMUL R49, R48, 1.4426950216293334961 ;  /* 0x3fb8aa3b30317820 */ /* 0x010fcc0000400000 */
[----:B------:R-:W-:Y:S01]  /*4b80*/  HMMA.16816.F32 R60, R132, R62, R88 ;  /* 0x0000003e843c723c */ /* 0x000fe20000001858 */
[----:B------:R-:W4:Y:S01]  /*4b90*/  LDSM.16.M88.4 R88, [R252+0x9800] ;  /* 0x00980000fc58783b */ /* 0x000f220000000200 */
[----:B------:R-:W-:-:S06]  /*4ba0*/  FFMA R48, R55, c[0x0][0x188], -R14 ;  /* 0x0000620037307a23 */ /* 0x000fcc000000080e */
[----:B------:R-:W-:Y:S01]  /*4bb0*/  HMMA.16816.F32 R132, R132, R58, R92 ;  /* 0x0000003a8484723c */ /* 0x000fe2000000185c */
[----:B------:R-:W5:Y:S01]  /*4bc0*/  LDSM.16.M88.4 R92, [R252+0x9c00] ;  /* 0x009c0000fc5c783b */ /* 0x000f620000000200 */
[--C-:B------:R-:W-:Y:S02]  /*4bd0*/  FFMA R50, R50, c[0x0][0x188], -R14.reuse ;  /* 0x0000620032327a23 */ /* 0x100fe4000000080e */
[----:B------:R-:W-:Y:S02]  /*4be0*/  FFMA R51, R51, c[0x0][0x188], -R14 ;  /* 0x0000620033337a23 */ /* 0x000fe4000000080e */
[----:B------:R-:W-:Y:S02]  /*4bf0*/  FMUL R158, R56, 1.4426950216293334961 ;  /* 0x3fb8aa3b389e7820 */ /* 0x000fe40000400000 */
[----:B------:R-:W-:Y:S02]  /*4c00*/  FMUL R53, R53, 1.4426950216293334961 ;  /* 0x3fb8aa3b35357820 */ /* 0x000fe40000400000 */
[----:B------:R-:W-:-:S02]  /*4c10*/  FMUL R48, R48, 1.4426950216293334961 ;  /* 0x3fb8aa3b30307820 */ /* 0x000fc40000400000 */
[----:B------:R-:W-:Y:S02]  /*4c20*/  FMUL R50, R50, 1.4426950216293334961 ;  /* 0x3fb8aa3b32327820 */ /* 0x000fe40000400000 */
[----:B------:R-:W-:Y:S01]  /*4c30*/  FMUL R51, R51, 1.4426950216293334961 ;  /* 0x3fb8aa3b33337820 */ /* 0x000fe20000400000 */
[----:B------:R0:W-:Y:S01]  /*4c40*/  MUFU.EX2 R168, R48 ;  /* 0x0000003000a87308 */ /* 0x0001e20000000800 */
[----:B------:R-:W-:-:S07]  /*4c50*/  FADD R181, R182, R181 ;  /* 0x000000b5b6b57221 */ /* 0x000fce0000000000 */
[----:B------:R-:W-:Y:S01]  /*4c60*/  MUFU.EX2 R23, R23 ;  /* 0x0000001700177308 */ /* 0x000fe20000000800 */
[----:B0-----:R-:W-:-:S07]  /*4c70*/  FFMA R48, R41, c[0x0][0x188], -R11 ;  /* 0x0000620029307a23 */ /* 0x001fce000000080b */
[----:B------:R-:W0:Y:S01]  /*4c80*/  MUFU.EX2 R24, R24 ;  /* 0x0000001800187308 */ /* 0x000e220000000800 */
[----:B------:R-:W-:-:S07]  /*4c90*/  FADD R183, R184, R183 ;  /* 0x000000b7b8b77221 */ /* 0x000fce0000000000 */
[----:B------:R-:W0:Y:S08]  /*4ca0*/  MUFU.EX2 R25, R25 ;  /* 0x0000001900197308 */ /* 0x000e300000000800 */
[----:B------:R-:W0:Y:S08]  /*4cb0*/  MUFU.EX2 R146, R146 ;  /* 0x0000009200927308 */ /* 0x000e300000000800 */
[----:B------:R-:W-:Y:S08]  /*4cc0*/  MUFU.EX2 R147, R147 ;  /* 0x0000009300937308 */ /* 0x000ff00000000800 */
[----:B------:R0:W0:Y:S08]  /*4cd0*/  MUFU.EX2 R40, R57 ;  /* 0x0000003900287308 */ /* 0x0000300000000800 */
[----:B------:R-:W-:Y:S08]  /*4ce0*/  MUFU.EX2 R158, R158 ;  /* 0x0000009e009e7308 */ /* 0x000ff00000000800 */
[----:B------:R-:W0:Y:S08]  /*4cf0*/  MUFU.EX2 R53, R53 ;  /* 0x0000003500357308 */ /* 0x000e300000000800 */
[----:B------:R-:W-:Y:S08]  /*4d00*/  MUFU.EX2 R159, R159 ;  /* 0x0000009f009f7308 */ /* 0x000ff00000000800 */
[----:B------:R-:W0:Y:S08]  /*4d10*/  MUFU.EX2 R55, R49 ;  /* 0x0000003100377308 */ /* 0x000e300000000800 */
[----:B------:R-:W-:Y:S08]  /*4d20*/  MUFU.EX2 R169, R50 ;  /* 0x0000003200a97308 */ /* 0x000ff00000000800 */
[----:B------:R-:W1:Y:S01]  /*4d30*/  MUFU.EX2 R41, R51 ;  /* 0x0000003300297308 */ /* 0x000e620000000800 */
[----:B------:R-:W-:-:S02]  /*4d40*/  FADD R188, R188, R181 ;  /* 0x000000b5bcbc7221 */ /* 0x000fc40000000000 */
[----:B------:R-:W-:Y:S02]  /*4d50*/  FMUL R48, R48, 1.4426950216293334961 ;  /* 0x3fb8aa3b30307820 */ /* 0x000fe40000400000 */
[----:B------:R-:W-:Y:S02]  /*4d60*/  FADD R179, R179, R178 ;  /* 0x000000b2b3b37221 */ /* 0x000fe40000000000 */
[----:B------:R-:W-:Y:S02]  /*4d70*/  FADD R180, R180, R183 ;  /* 0x000000b7b4b47221 */ /* 0x000fe40000000000 */
[----:B------:R-:W-:Y:S02]  /*4d80*/  FADD R176, R177, R176 ;  /* 0x000000b0b1b07221 */ /* 0x000fe40000000000 */
[----:B------:R-:W-:Y:S01]  /*4d90*/  FADD R187, R187, R188 ;  /* 0x000000bcbbbb7221 */ /* 0x000fe20000000000 */
[----:B------:R1:W2:Y:S01]  /*4da0*/  MUFU.EX2 R170, R48 ;  /* 0x0000003000aa7308 */ /* 0x0002a20000000800 */
[----:B------:R-:W-:Y:S01]  /*4db0*/  FADD R186, R186, R179 ;  /* 0x000000b3baba7221 */ /* 0x000fe20000000000 */
[----:B0-----:R-:W-:Y:S01]  /*4dc0*/  F2FP.PACK_AB R56, R24, R23 ;  /* 0x000000171838723e */ /* 0x001fe200000000ff */
[----:B------:R-:W-:Y:S01]  /*4dd0*/  FADD R180, R189, R180 ;  /* 0x000000b4bdb47221 */ /* 0x000fe20000000000 */
[----:B------:R-:W-:Y:S01]  /*4de0*/  F2FP.PACK_AB R58, R26, R25 ;  /* 0x000000191a3a723e */ /* 0x000fe200000000ff */
[----:B------:R-:W-:Y:S01]  /*4df0*/  FADD R175, R175, R176 ;  /* 0x000000b0afaf7221 */ /* 0x000fe20000000000 */
[----:B------:R-:W-:Y:S01]  /*4e00*/  F2FP.PACK_AB R57, R146, R27 ;  /* 0x0000001b9239723e */ /* 0x000fe200000000ff */
[----:B------:R-:W-:Y:S01]  /*4e10*/  FADD R162, R162, R187 ;  /* 0x000000bba2a27221 */ /* 0x000fe20000000000 */
[----:B------:R-:W-:-:S02]  /*4e20*/  F2FP.PACK_AB R59, R40, R147 ;  /* 0x00000093283b723e */ /* 0x000fc400000000ff */
[----:B-1----:R-:W-:Y:S02]  /*4e30*/  F2FP.PACK_AB R48, R53, R158 ;  /* 0x0000009e3530723e */ /* 0x002fe400000000ff */
[----:B------:R-:W-:Y:S02]  /*4e40*/  F2FP.PACK_AB R49, R168, R55 ;  /* 0x00000037a831723e */ /* 0x000fe400000000ff */
[----:B------:R-:W-:Y:S02]  /*4e50*/  F2FP.PACK_AB R50, R54, R159 ;  /* 0x0000009f3632723e */ /* 0x000fe400000000ff */
[----:B------:R-:W-:Y:S01]  /*4e60*/  F2FP.PACK_AB R51, R41, R169 ;  /* 0x000000a92933723e */ /* 0x000fe200000000ff */
[----:B------:R-:W-:Y:S02]  /*4e70*/  FADD R185, R185, R186 ;  /* 0x000000bab9b97221 */ /* 0x000fe40000000000 */
[----:B------:R-:W-:Y:S02]  /*4e80*/  FADD R173, R173, R180 ;  /* 0x000000b4adad7221 */ /* 0x000fe40000000000 */
[----:B------:R-:W-:-:S02]  /*4e90*/  FADD R174, R174, R175 ;  /* 0x000000afaeae7221 */ /* 0x000fc40000000000 */
[----:B------:R-:W-:Y:S01]  /*4ea0*/  FADD R162, R163, R162 ;  /* 0x000000a2a3a27221 */ /* 0x000fe20000000000 */
[-C--:B------:R-:W-:Y:S01]  /*4eb0*/  HMMA.16816.F32 R100, R56, R44.reuse, R100 ;  /* 0x0000002c3864723c */ /* 0x080fe20000001864 */
[----:B------:R-:W-:Y:S02]  /*4ec0*/  FADD R144, R144, R185 ;  /* 0x000000b990907221 */ /* 0x000fe40000000000 */
[----:B------:R-:W-:Y:S02]  /*4ed0*/  FADD R172, R172, R173 ;  /* 0x000000adacac7221 */ /* 0x000fe40000000000 */
[--C-:B------:R-:W-:Y:S02]  /*4ee0*/  FFMA R171, R28, c[0x0][0x188], -R11.reuse ;  /* 0x000062001cab7a23 */ /* 0x100fe4000000080b */
[----:B------:R-:W-:Y:S01]  /*4ef0*/  FFMA R29, R29, c[0x0][0x188], -R11 ;  /* 0x000062001d1d7a23 */ /* 0x000fe2000000080b */
[----:B------:R-:W-:Y:S01]  /*4f00*/  HMMA.16816.F32 R148, R48, R44, R148 ;  /* 0x0000002c3094723c */ /* 0x000fe20000001894 */
[----:B------:R-:W-:-:S02]  /*4f10*/  FFMA R28, R42, c[0x0][0x188], -R12 ;  /* 0x000062002a1c7a23 */ /* 0x000fc4000000080c */
[----:B------:R-:W-:-:S04]  /*4f20*/  FADD R161, R161, R162 ;  /* 0x000000a2a1a17221 */ /* 0x000fc80000000000 */
[----:B------:R-:W-:Y:S01]  /*4f30*/  FADD R45, R19, R174 ;  /* 0x000000ae132d7221 */ /* 0x000fe20000000000 */
[C---:B------:R-:W-:Y:S01]  /*4f40*/  HMMA.16816.F32 R96, R56.reuse, R152, R96 ;  /* 0x000000983860723c */ /* 0x040fe20000001860 */
[----:B------:R-:W-:Y:S02]  /*4f50*/  FADD R157, R157, R144 ;  /* 0x000000909d9d7221 */ /* 0x000fe40000000000 */
[----:B------:R-:W-:Y:S02]  /*4f60*/  FADD R167, R167, R172 ;  /* 0x000000aca7a77221 */ /* 0x000fe40000000000 */
[----:B------:R-:W-:Y:S02]  /*4f70*/  FMUL R29, R29, 1.4426950216293334961 ;  /* 0x3fb8aa3b1d1d7820 */ /* 0x000fe40000400000 */
[----:B------:R-:W-:Y:S01]  /*4f80*/  FADD R20, R20, R45 ;  /* 0x0000002d14147221 */ /* 0x000fe20000000000 */
[----:B------:R-:W-:Y:S01]  /*4f90*/  HMMA.16816.F32 R104, R56, R64, R104 ;  /* 0x000000403868723c */ /* 0x000fe20000001868 */
[----:B------:R-:W-:-:S02]  /*4fa0*/  FMUL R28, R28, 1.4426950216293334961 ;  /* 0x3fb8aa3b1c1c7820 */ /* 0x000fc40000400000 */
[----:B------:R-:W-:Y:S02]  /*4fb0*/  FADD R160, R160, R161 ;  /* 0x000000a1a0a07221 */ /* 0x000fe40000000000 */
[----:B------:R-:W-:-:S03]  /*4fc0*/  FFMA R38, R38, c[0x0][0x188], -R14 ;  /* 0x0000620026267a23 */ /* 0x000fc6000000080e */
[----:B---3--:R-:W-:Y:S01]  /*4fd0*/  HMMA.16816.F32 R108, R56, R76, R108 ;  /* 0x0000004c386c723c */ /* 0x008fe2000000186c */
[----:B------:R-:W-:Y:S01]  /*4fe0*/  FADD R156, R156, R157 ;  /* 0x0000009d9c9c7221 */ /* 0x000fe20000000000 */
[----:B------:R0:W-:Y:S01]  /*4ff0*/  MUFU.EX2 R42, R29 ;  /* 0x0000001d002a7308 */ /* 0x0001e20000000800 */
[----:B------:R-:W-:-:S05]  /*5000*/  FADD R166, R166, R167 ;  /* 0x000000a7a6a67221 */ /* 0x000fca0000000000 */
[----:B--2---:R-:W-:Y:S01]  /*5010*/  HMMA.16816.F32 R112, R56, R80, R112 ;  /* 0x000000503870723c */ /* 0x004fe20000001870 */
[----:B------:R-:W-:Y:S02]  /*5020*/  FADD R21, R21, R20 ;  /* 0x0000001415157221 */ /* 0x000fe40000000000 */
[----:B0-----:R-:W-:-:S05]  /*5030*/  FFMA R29, R37, c[0x0][0x188], -R13 ;  /* 0x00006200251d7a23 */ /* 0x001fca000000080d */
[----:B------:R-:W-:Y:S01]  /*5040*/  HMMA.16816.F32 R116, R56, R84, R116 ;  /* 0x000000543874723c */ /* 0x000fe20000001874 */
[----:B------:R-:W-:-:S07]  /*5050*/  FFMA R39, R39, c[0x0][0x188], -R14 ;  /* 0x0000620027277a23 */ /* 0x000fce000000080e */
[----:B----4-:R-:W-:Y:S01]  /*5060*/  HMMA.16816.F32 R120, R56, R88, R120 ;  /* 0x000000583878723c */ /* 0x010fe20000001878 */
[----:B------:R-:W-:-:S07]  /*5070*/  FADD R145, R145, R156 ;  /* 0x0000009c91917221 */ /* 0x000fce0000000000 */
[----:B-----5:R-:W-:Y:S07]  /*5080*/  HMMA.16816.F32 R136, R56, R92, R136 ;  /* 0x0000005c3888723c */ /* 0x020fee0000001888 */
[--C-:B------:R-:W-:Y:S02]  /*5090*/  FFMA R56, R43, c[0x0][0x188], -R12.reuse ;  /* 0x000062002b387a23 */ /* 0x100fe4000000080c */
[----:B------:R-:W-:Y:S02]  /*50a0*/  FFMA R43, R30, c[0x0][0x188], -R12 ;  /* 0x000062001e2b7a23 */ /* 0x000fe4000000080c */
[----:B------:R-:W-:-:S02]  /*50b0*/  FFMA R30, R36, c[0x0][0x188], -R13 ;  /* 0x00006200241e7a23 */ /* 0x000fc4000000080d */
[----:B------:R0:W1:Y:S01]  /*50c0*/  MUFU.EX2 R36, R28 ;  /* 0x0000001c00247308 */ /* 0x0000620000000800 */
[----:B------:R-:W-:Y:S02]  /*50d0*/  FADD R59, R27, R160 ;  /* 0x000000a01b3b7221 */ /* 0x000fe40000000000 */
[----:B------:R-:W-:Y:S02]  /*50e0*/  FMUL R27, R38, 1.4426950216293334961 ;  /* 0x3fb8aa3b261b7820 */ /* 0x000fe40000400000 */
[----:B------:R-:W-:Y:S02]  /*50f0*/  FMUL R30, R30, 1.4426950216293334961 ;  /* 0x3fb8aa3b1e1e7820 */ /* 0x000fe40000400000 */
[----:B------:R-:W-:Y:S02]  /*5100*/  FADD R57, R23, R166 ;  /* 0x000000a617397221 */ /* 0x000fe40000000000 */
[----:B0-----:R-:W-:Y:S02]  /*5110*/  FFMA R28, R32, c[0x0][0x188], -R13 ;  /* 0x00006200201c7a23 */ /* 0x001fe4000000080d */
[----:B------:R-:W-:-:S02]  /*5120*/  FMUL R32, R56, 1.4426950216293334961 ;  /* 0x3fb8aa3b38207820 */ /* 0x000fc40000400000 */
[----:B------:R-:W-:Y:S02]  /*5130*/  FADD R56, R22, R21 ;  /* 0x0000001516387221 */ /* 0x000fe40000000000 */
[----:B------:R-:W-:Y:S01]  /*5140*/  FMUL R19, R29, 1.4426950216293334961 ;  /* 0x3fb8aa3b1d137820 */ /* 0x000fe20000400000 */
[----:B------:R-:W0:Y:S01]  /*5150*/  MUFU.EX2 R44, R30 ;  /* 0x0000001e002c7308 */ /* 0x000e220000000800 */
[----:B------:R-:W-:Y:S02]  /*5160*/  FFMA R31, R31, c[0x0][0x188], -R12 ;  /* 0x000062001f1f7a23 */ /* 0x000fe4000000080c */
[----:B------:R-:W-:Y:S02]  /*5170*/  FFMA R34, R34, c[0x0][0x188], -R14 ;  /* 0x0000620022227a23 */ /* 0x000fe4000000080e */
[----:B------:R-:W-:Y:S02]  /*5180*/  FMUL R38, R39, 1.4426950216293334961 ;  /* 0x3fb8aa3b27267820 */ /* 0x000fe40000400000 */
[----:B------:R-:W-:Y:S01]  /*5190*/  FFMA R37, R33, c[0x0][0x188], -R13 ;  /* 0x0000620021257a23 */ /* 0x000fe2000000080d */
[----:B------:R-:W2:Y:S01]  /*51a0*/  MUFU.EX2 R27, R27 ;  /* 0x0000001b001b7308 */ /* 0x000ea20000000800 */
[----:B------:R-:W-:-:S02]  /*51b0*/  FADD R158, R158, R145 ;  /* 0x000000919e9e7221 */ /* 0x000fc40000000000 */
[----:B------:R-:W-:Y:S02]  /*51c0*/  FADD R24, R24, R57 ;  /* 0x0000003918187221 */ /* 0x000fe40000000000 */
[----:B------:R-:W-:Y:S02]  /*51d0*/  FMUL R33, R43, 1.4426950216293334961 ;  /* 0x3fb8aa3b2b217820 */ /* 0x000fe40000400000 */
[----:B------:R-:W-:Y:S01]  /*51e0*/  FADD R55, R55, R56 ;  /* 0x0000003837377221 */ /* 0x000fe20000000000 */
[----:B------:R-:W3:Y:S01]  /*51f0*/  MUFU.EX2 R32, R32 ;  /* 0x0000002000207308 */ /* 0x000ee20000000800 */
[----:B------:R-:W-:Y:S02]  /*5200*/  FMUL R171, R171, 1.4426950216293334961 ;  /* 0x3fb8aa3babab7820 */ /* 0x000fe40000400000 */
[----:B------:R-:W-:Y:S02]  /*5210*/  FMUL R45, R28, 1.4426950216293334961 ;  /* 0x3fb8aa3b1c2d7820 */ /* 0x000fe40000400000 */
[----:B------:R-:W-:-:S02]  /*5220*/  FFMA R35, R35, c[0x0][0x188], -R14 ;  /* 0x0000620023237a23 */ /* 0x000fc4000000080e */
[----:B------:R-:W-:Y:S01]  /*5230*/  FMUL R31, R31, 1.4426950216293334961 ;  /* 0x3fb8aa3b1f1f7820 */ /* 0x000fe20000400000 */
[----:B------:R-:W4:Y:S01]  /*5240*/  MUFU.EX2 R19, R19 ;  /* 0x0000001300137308 */ /* 0x000f220000000800 */
[----:B------:R-:W-:Y:S02]  /*5250*/  FADD R146, R146, R59 ;  /* 0x0000003b92927221 */ /* 0x000fe40000000000 */
[----:B------:R-:W-:Y:S02]  /*5260*/  FMUL R34, R34, 1.4426950216293334961 ;  /* 0x3fb8aa3b22227820 */ /* 0x000fe40000400000 */
[----:B------:R-:W-:Y:S02]  /*5270*/  FADD R158, R53, R158 ;  /* 0x0000009e359e7221 */ /* 0x000fe40000000000 */
[----:B------:R-:W-:Y:S01]  /*5280*/  FADD R25, R25, R24 ;  /* 0x0000001819197221 */ /* 0x000fe20000000000 */
[----:B------:R-:W5:Y:S01]  /*5290*/  MUFU.EX2 R38, R38 ;  /* 0x0000002600267308 */ /* 0x000f620000000800 */
[----:B------:R-:W-:-:S02]  /*52a0*/  FADD R168, R168, R55 ;  /* 0x00000037a8a87221 */ /* 0x000fc40000000000 */
[----:B------:R-:W-:Y:S02]  /*52b0*/  FADD R147, R147, R146 ;  /* 0x0000009293937221 */ /* 0x000fe40000000000 */
[----:B------:R-:W-:Y:S02]  /*52c0*/  FMUL R35, R35, 1.4426950216293334961 ;  /* 0x3fb8aa3b23237820 */ /* 0x000fe40000400000 */
[----:B------:R-:W-:Y:S01]  /*52d0*/  FADD R159, R159, R158 ;  /* 0x0000009e9f9f7221 */ /* 0x000fe20000000000 */
[----:B------:R-:W-:Y:S01]  /*52e0*/  MUFU.EX2 R33, R33 ;  /* 0x0000002100217308 */ /* 0x000fe20000000800 */
[----:B------:R-:W-:Y:S02]  /*52f0*/  FADD R25, R26, R25 ;  /* 0x000000191a197221 */ /* 0x000fe40000000000 */
[----:B------:R-:W-:Y:S02]  /*5300*/  FMUL R37, R37, 1.4426950216293334961 ;  /* 0x3fb8aa3b25257820 */ /* 0x000fe40000400000 */
[----:B------:R-:W-:-:S03]  /*5310*/  FADD R168, R169, R168 ;  /* 0x000000a8a9a87221 */ /* 0x000fc60000000000 */
[----:B------:R-:W0:Y:S01]  /*5320*/  MUFU.EX2 R43, R31 ;  /* 0x0000001f002b7308 */ /* 0x000e220000000800 */
[----:B------:R-:W-:Y:S01]  /*5330*/  FADD R147, R40, R147 ;  /* 0x0000009328937221 */ /* 0x000fe20000000000 */
[----:B------:R-:W-:Y:S01]  /*5340*/  HMMA.16816.F32 R128, R48, R64, R128 ;  /* 0x000000403080723c */ /* 0x000fe20000001880 */
[----:B------:R-:W-:-:S05]  /*5350*/  FADD R159, R54, R159 ;  /* 0x0000009f369f7221 */ /* 0x000fca0000000000 */
[----:B------:R-:W0:Y:S01]  /*5360*/  MUFU.EX2 R171, R171 ;  /* 0x000000ab00ab7308 */ /* 0x000e220000000800 */
[----:B------:R-:W-:Y:S02]  /*5370*/  FADD R25, R52, R25 ;  /* 0x0000001934197221 */ /* 0x000fe40000000000 */
[----:B------:R-:W-:-:S05]  /*5380*/  FADD R168, R41, R168 ;  /* 0x000000a829a87221 */ /* 0x000fca0000000000 */
[----:B------:R-:W2:Y:S01]  /*5390*/  MUFU.EX2 R45, R45 ;  /* 0x0000002d002d7308 */ /* 0x000ea20000000800 */
[----:B------:R-:W-:Y:S01]  /*53a0*/  F2FP.PACK_AB R20, R170, R52 ;  /* 0x00000034aa14723e */ /* 0x000fe200000000ff */
[----:B-1----:R-:W-:-:S06]  /*53b0*/  FADD R147, R36, R147 ;  /* 0x0000009324937221 */ /* 0x002fcc0000000000 */
[----:B------:R-:W1:Y:S01]  /*53c0*/  MUFU.EX2 R34, R34 ;  /* 0x0000002200227308 */ /* 0x000e620000000800 */
[----:B------:R-:W-:Y:S02]  /*53d0*/  FADD R170, R170, R25 ;  /* 0x00000019aaaa7221 */ /* 0x000fe40000000000 */
[----:B0-----:R-:W-:-:S05]  /*53e0*/  FADD R24, R44, R159 ;  /* 0x0000009f2c187221 */ /* 0x001fca0000000000 */
[----:B------:R-:W0:Y:S01]  /*53f0*/  MUFU.EX2 R64, R37 ;  /* 0x0000002500407308 */ /* 0x000e220000000800 */
[----:B--2---:R-:W-:Y:S01]  /*5400*/  FADD R25, R27, R168 ;  /* 0x000000a81b197221 */ /* 0x004fe20000000000 */
[----:B---3--:R-:W-:-:S06]  /*5410*/  F2FP.PACK_AB R21, R32, R36 ;  /* 0x000000242015723e */ /* 0x008fcc00000000ff */
[----:B------:R-:W2:Y:S01]  /*5420*/  MUFU.EX2 R35, R35 ;  /* 0x0000002300237308 */ /* 0x000ea20000000800 */
[----:B------:R-:W-:Y:S02]  /*5430*/  FADD R32, R32, R147 ;  /* 0x0000009320207221 */ /* 0x000fe40000000000 */
[----:B----4-:R-:W-:Y:S02]  /*5440*/  FADD R24, R19, R24 ;  /* 0x0000001813187221 */ /* 0x010fe40000000000 */
[----:B-----5:R-:W-:Y:S01]  /*5450*/  FADD R25, R38, R25 ;  /* 0x0000001926197221 */ /* 0x020fe20000000000 */
[----:B------:R-:W-:Y:S01]  /*5460*/  F2FP.PACK_AB R23, R43, R33 ;  /* 0x000000212b17723e */ /* 0x000fe200000000ff */
[----:B------:R-:W-:Y:S01]  /*5470*/  FADD R32, R33, R32 ;  /* 0x0000002021207221 */ /* 0x000fe20000000000 */
[----:B------:R-:W-:Y:S01]  /*5480*/  F2FP.PACK_AB R22, R42, R171 ;  /* 0x000000ab2a16723e */ /* 0x000fe200000000ff */
[----:B------:R-:W-:Y:S02]  /*5490*/  FADD R33, R45, R24 ;  /* 0x000000182d217221 */ /* 0x000fe40000000000 */
[----:B------:R-:W-:-:S02]  /*54a0*/  FADD R171, R171, R170 ;  /* 0x000000aaabab7221 */ /* 0x000fc40000000000 */
[----:B-1----:R-:W-:Y:S02]  /*54b0*/  FADD R24, R34, R25 ;  /* 0x0000001922187221 */ /* 0x002fe40000000000 */
[----:B------:R-:W-:Y:S02]  /*54c0*/  FADD R171, R42, R171 ;  /* 0x000000ab2aab7221 */ /* 0x000fe40000000000 */
[----:B------:R-:W-:Y:S02]  /*54d0*/  FADD R32, R43, R32 ;  /* 0x000000202b207221 */ /* 0x000fe40000000000 */
[----:B0-----:R-:W-:Y:S02]  /*54e0*/  FADD R33, R64, R33 ;  /* 0x0000002140217221 */ /* 0x001fe40000000000 */
[----:B--2---:R-:W-:Y:S01]  /*54f0*/  FADD R36, R35, R24 ;  /* 0x0000001823247221 */ /* 0x004fe20000000000 */
[----:B------:R-:W0:Y:S04]  /*5500*/  SHFL.BFLY PT, R40, R171, 0x2, 0x1f ;  /* 0x0c401f00ab287f89 */ /* 0x000e2800000e0000 */
[----:B------:R-:W1:Y:S04]  /*5510*/  SHFL.BFLY PT, R37, R32, 0x2, 0x1f ;  /* 0x0c401f0020257f89 */ /* 0x000e6800000e0000 */
[----:B------:R-:W2:Y:S04]  /*5520*/  SHFL.BFLY PT, R42, R33, 0x2, 0x1f ;  /* 0x0c401f00212a7f89 */ /* 0x000ea800000e0000 */
[----:B------:R-:W3:Y:S01]  /*5530*/  SHFL.BFLY PT, R39, R36, 0x2, 0x1f ;  /* 0x0c401f0024277f89 */ /* 0x000ee200000e0000 */
[----:B------:R-:W-:Y:S01]  /*5540*/  HMMA.16816.F32 R28, R48, R88, R60 ;  /* 0x00000058301c723c */ /* 0x000fe2000000183c */
[----:B------:R-:W-:Y:S01]  /*5550*/  F2FP.PACK_AB R24, R19, R44 ;  /* 0x0000002c1318723e */ /* 0x000fe200000000ff */
[----:B0-----:R-:W-:-:S02]  /*5560*/  FADD R40, R171, R40 ;  /* 0x00000028ab287221 */ /* 0x001fc40000000000 */
[----:B-1----:R-:W-:Y:S02]  /*5570*/  FADD R37, R32, R37 ;  /* 0x0000002520257221 */ /* 0x002fe40000000000 */
[----:B--2---:R-:W-:Y:S02]  /*5580*/  FADD R42, R33, R42 ;  /* 0x0000002a212a7221 */ /* 0x004fe40000000000 */
[----:B---3--:R-:W-:Y:S01]  /*5590*/  FADD R39, R36, R39 ;  /* 0x0000002724277221 */ /* 0x008fe20000000000 */
[C---:B------:R-:W-:Y:S01]  /*55a0*/  HMMA.16816.F32 R96, R20.reuse, R154, R96 ;  /* 0x0000009a1460723c */ /* 0x040fe20000001860 */
[----:B------:R-:W0:Y:S07]  /*55b0*/  SHFL.BFLY PT, R19, R40, 0x1, 0x1f ;  /* 0x0c201f0028137f89 */ /* 0x000e2e00000e0000 */
[C---:B------:R-:W-:Y:S08]  /*55c0*/  HMMA.16816.F32 R60, R20.reuse, R46, R100 ;  /* 0x0000002e143c723c */ /* 0x040ff00000001864 */
[C---:B------:R-:W-:Y:S08]  /*55d0*/  HMMA.16816.F32 R56, R20.reuse, R66, R104 ;  /* 0x000000421438723c */ /* 0x040ff00000001868 */
[C---:B------:R-:W-:Y:S08]  /*55e0*/  HMMA.16816.F32 R108, R20.reuse, R78, R108 ;  /* 0x0000004e146c723c */ /* 0x040ff0000000186c */
[C---:B------:R-:W-:Y:S08]  /*55f0*/  HMMA.16816.F32 R112, R20.reuse, R82, R112 ;  /* 0x000000521470723c */ /* 0x040ff00000001870 */
[C---:B------:R-:W-:Y:S08]  /*5600*/  HMMA.16816.F32 R116, R20.reuse, R86, R116 ;  /* 0x000000561474723c */ /* 0x040ff00000001874 */
[C---:B------:R-:W-:Y:S08]  /*5610*/  HMMA.16816.F32 R120, R20.reuse, R90, R120 ;  /* 0x0000005a1478723c */ /* 0x040ff00000001878 */
[----:B------:R-:W-:Y:S01]  /*5620*/  HMMA.16816.F32 R136, R20, R94, R136 ;  /* 0x0000005e1488723c */ /* 0x000fe20000001888 */
[----:B------:R-:W1:Y:S04]  /*5630*/  SHFL.BFLY PT, R20, R37, 0x1, 0x1f ;  /* 0x0c201f0025147f89 */ /* 0x000e6800000e0000 */
[----:B------:R-:W2:Y:S04]  /*5640*/  SHFL.BFLY PT, R21, R42, 0x1, 0x1f ;  /* 0x0c201f002a157f89 */ /* 0x000ea800000e0000 */
[----:B------:R-:W3:Y:S01]  /*5650*/  SHFL.BFLY PT, R22, R39, 0x1, 0x1f ;  /* 0x0c201f0027167f89 */ /* 0x000ee200000e0000 */
[C---:B------:R-:W-:Y:S08]  /*5660*/  HMMA.16816.F32 R140, R48.reuse, R152, R140 ;  /* 0x00000098308c723c */ /* 0x040ff0000000188c */
[C---:B------:R-:W-:Y:S08]  /*5670*/  HMMA.16816.F32 R72, R48.reuse, R76, R72 ;  /* 0x0000004c3048723c */ /* 0x040ff00000001848 */
[C---:B------:R-:W-:Y:S08]  /*5680*/  HMMA.16816.F32 R68, R48.reuse, R80, R68 ;  /* 0x000000503044723c */ /* 0x040ff00000001844 */
[C---:B------:R-:W-:Y:S08]  /*5690*/  HMMA.16816.F32 R124, R48.reuse, R84, R124 ;  /* 0x00000054307c723c */ /* 0x040ff0000000187c */
[----:B------:R-:W-:Y:S01]  /*56a0*/  HMMA.16816.F32 R132, R48, R92, R132 ;  /* 0x0000005c3084723c */ /* 0x000fe20000001884 */
[----:B------:R-:W-:-:S04]  /*56b0*/  IADD3 R9, R9, 0x40, RZ ;  /* 0x0000004009097810 */ /* 0x000fc80007ffe0ff */
[----:B------:R-:W-:Y:S02]  /*56c0*/  ISETP.GE.AND P0, PT, R9, c[0x0][0x1d0], PT ;  /* 0x0000740009007a0c */ /* 0x000fe40003f06270 */
[----:B------:R-:W-:Y:S02]  /*56d0*/  F2FP.PACK_AB R25, R38, R27 ;  /* 0x0000001b2619723e */ /* 0x000fe400000000ff */
[----:B------:R-:W-:Y:S02]  /*56e0*/  F2FP.PACK_AB R26, R64, R45 ;  /* 0x0000002d401a723e */ /* 0x000fe400000000ff */
[----:B------:R-:W-:Y:S01]  /*56f0*/  F2FP.PACK_AB R27, R35, R34 ;  /* 0x00000022231b723e */ /* 0x000fe200000000ff */
[----:B0-----:R-:W-:Y:S01]  /*5700*/  FADD R19, R40, R19 ;  /* 0x0000001328137221 */ /* 0x001fe20000000000 */
[----:B------:R-:W-:Y:S01]  /*5710*/  MOV R23, 0x40 ;  /* 0x0000004000177802 */ /* 0x000fe20000000f00 */
[----:B-1----:R-:W-:Y:S02]  /*5720*/  FADD R20, R37, R20 ;  /* 0x0000001425147221 */ /* 0x002fe40000000000 */
[----:B--2---:R-:W-:-:S02]  /*5730*/  FADD R21, R42, R21 ;  /* 0x000000152a157221 */ /* 0x004fc40000000000 */
[----:B---3--:R-:W-:Y:S01]  /*5740*/  FADD R39, R39, R22 ;  /* 0x0000001627277221 */ /* 0x008fe20000000000 */
[----:B------:R-:W-:Y:S01]  /*5750*/  HMMA.16816.F32 R152, R24, R154, R140 ;  /* 0x0000009a1898723c */ /* 0x000fe2000000188c */
[----:B------:R-:W-:Y:S01]  /*5760*/  FFMA R4, R15, R4, R19 ;  /* 0x000000040f047223 */ /* 0x000fe20000000013 */
[----:B------:R-:W-:Y:S01]  /*5770*/  MOV R15, R11 ;  /* 0x0000000b000f7202 */ /* 0x000fe20000000f00 */
[----:B------:R-:W-:Y:S01]  /*5780*/  FFMA R3, R16, R3, R20 ;  /* 0x0000000310037223 */ /* 0x000fe20000000014 */
[----:B------:R-:W-:Y:S01]  /*5790*/  MOV R16, R12 ;  /* 0x0000000c00107202 */ /* 0x000fe20000000f00 */
[----:B------:R-:W-:-:S03]  /*57a0*/  FFMA R2, R17, R2, R21 ;  /* 0x0000000211027223 */ /* 0x000fc60000000015 */
[----:B------:R-:W-:Y:S01]  /*57b0*/  HMMA.16816.F32 R148, R24, R46, R148 ;  /* 0x0000002e1894723c */ /* 0x000fe20000001894 */
[----:B------:R-:W-:Y:S01]  /*57c0*/  FFMA R0, R18, R0, R39 ;  /* 0x0000000012007223 */ /* 0x000fe20000000027 */
[----:B------:R-:W-:Y:S01]  /*57d0*/  MOV R17, R13 ;  /* 0x0000000d00117202 */ /* 0x000fe20000000f00 */
[C---:B------:R-:W-:Y:S01]  /*57e0*/  IMAD R8, R23.reuse, c[0x0][0x1b4], R8 ;  /* 0x00006d0017087a24 */ /* 0x040fe200078e0208 */
[----:B------:R-:W-:Y:S01]  /*57f0*/  MOV R18, R14 ;  /* 0x0000000e00127202 */ /* 0x000fe20000000f00 */
[----:B------:R-:W-:-:S03]  /*5800*/  IMAD R7, R23, c[0x0][0x1a4], R7 ;  /* 0x0000690017077a24 */ /* 0x000fc600078e0207 */
[C---:B------:R-:W-:Y:S08]  /*5810*/  HMMA.16816.F32 R128, R24.reuse, R66, R128 ;  /* 0x000000421880723c */ /* 0x040ff00000001880 */
[C---:B------:R-:W-:Y:S08]  /*5820*/  HMMA.16816.F32 R76, R24.reuse, R78, R72 ;  /* 0x0000004e184c723c */ /* 0x040ff00000001848 */
[C---:B------:R-:W-:Y:S08]  /*5830*/  HMMA.16816.F32 R80, R24.reuse, R82, R68 ;  /* 0x000000521850723c */ /* 0x040ff00000001844 */
[C---:B------:R-:W-:Y:S08]  /*5840*/  HMMA.16816.F32 R84, R24.reuse, R86, R124 ;  /* 0x000000561854723c */ /* 0x040ff0000000187c */
[C---:B------:R-:W-:Y:S08]  /*5850*/  HMMA.16816.F32 R88, R24.reuse, R90, R28 ;  /* 0x0000005a1858723c */ /* 0x040ff0000000181c */
[----:B------:R-:W-:Y:S01]  /*5860*/  HMMA.16816.F32 R92, R24, R94, R132 ;  /* 0x0000005e185c723c */ /* 0x000fe20000001884 */
[----:B------:R-:W-:Y:S01]  /*5870*/  @P0 CALL.REL.NOINC `(.L_x_1) ;  /* 0x0000001000000944 */ /* 0x000fe20003c00000 */
[----:B------:R-:W-:Y:S06]  /*5880*/  BRA `(.L_x_2) ;  /* 0xffffcd0000007947 */ /* 0x000fec000383ffff */
.L_x_1:
[----:B------:R-:W-:-:S02]  /*5890*/  NOP ;  /* 0x0000000000007918 */ /* 0x000fc40000000000 */
[----:B------:R-:W-:-:S03]  /*58a0*/  NOP ;  /* 0x0000000000007918 */ /* 0x000fc60000000000 */
[----:B------:R-:W-:Y:S02]  /*58b0*/  MOV R24, R14 ;  /* 0x0000000e00187202 */ /* 0x000fe40000000f00 */
[----:B------:R-:W-:-:S02]  /*58c0*/  MOV R25, R13 ;  /* 0x0000000d00197202 */ /* 0x000fc40000000f00 */
[----:B------:R-:W-:Y:S02]  /*58d0*/  MOV R26, R12 ;  /* 0x0000000c001a7202 */ /* 0x000fe40000000f00 */
[----:B------:R-:W-:-:S07]  /*58e0*/  MOV R27, R11 ;  /* 0x0000000b001b7202 */ /* 0x000fce0000000f00 */
.L_x_0:
[----:B------:R-:W0:Y:S01]  /*58f0*/  S2R R170, SR_TID.X ;  /* 0x0000000000aa7919 */ /* 0x000e220000002100 */
[----:B------:R-:W-:Y:S02]  /*5900*/  MOV R105, R4 ;  /* 0x0000000400697202 */ /* 0x000fe40000000f00 */
[----:B------:R-:W-:Y:S01]  /*5910*/  MOV R42, R3 ;  /* 0x00000003002a7202 */ /* 0x000fe20000000f00 */
[----:B------:R-:W1:Y:S01]  /*5920*/  S2R R7, SR_TID.X ;  /* 0x0000000000077919 */ /* 0x000e620000002100 */
[C---:B------:R-:W-:Y:S01]  /*5930*/  FSETP.GEU.AND P1, PT, R105.reuse, 1.175494350822287508e-38, PT ;  /* 0x008000006900780b */ /* 0x040fe20003f2e000 */
[----:B------:R-:W-:Y:S01]  /*5940*/  FMUL R20, R105, 8388608 ;  /* 0x4b00000069147820 */ /* 0x000fe20000400000 */
[----:B------:R-:W-:Y:S01]  /*5950*/  MOV R37, R2 ;  /* 0x0000000200257202 */ /* 0x000fe20000000f00 */
[----:B------:R-:W2:Y:S01]  /*5960*/  S2R R146, SR_CTAID.X ;  /* 0x0000000000927919 */ /* 0x000ea20000002500 */
[----:B------:R-:W-:Y:S01]  /*5970*/  MOV R14, R0 ;  /* 0x00000000000e7202 */ /* 0x000fe20000000f00 */
[----:B------:R-:W-:Y:S01]  /*5980*/  FMUL R21, R42, 8388608 ;  /* 0x4b0000002a157820 */ /* 0x000fe20000400000 */
[----:B------:R-:W-:Y:S01]  /*5990*/  FSEL R20, R20, R105, !P1 ;  /* 0x0000006914147208 */ /* 0x000fe20004800000 */
[----:B------:R-:W-:Y:S01]  /*59a0*/  FMUL R22, R37, 8388608 ;  /* 0x4b00000025167820 */ /* 0x000fe20000400000 */
[----:B------:R-:W-:Y:S01]  /*59b0*/  FSETP.GEU.AND P2, PT, R42, 1.175494350822287508e-38, PT ;  /* 0x008000002a00780b */ /* 0x000fe20003f4e000 */
[----:B------:R-:W-:Y:S01]  /*59c0*/  FMUL R29, R14, 8388608 ;  /* 0x4b0000000e1d7820 */ /* 0x000fe20000400000 */
[----:B------:R-:W-:Y:S01]  /*59d0*/  IADD3 R0, R20, -0x3f3504f3, RZ ;  /* 0xc0cafb0d14007810 */ /* 0x000fe20007ffe0ff */
[----:B------:R-:W3:Y:S01]  /*59e0*/  S2R R168, SR_CTAID.Y ;  /* 0x0000000000a87919 */ /* 0x000ee20000002600 */
[----:B------:R-:W-:-:S02]  /*59f0*/  FSETP.GT.AND P0, PT, |R14|, 8.50705917302346158658e+37, PT ;  /* 0x7e8000000e00780b */ /* 0x000fc40003f04200 */
[----:B------:R-:W-:Y:S01]  /*5a00*/  LOP3.LUT R15, R0, 0xff800000, RZ, 0xc0, !PT ;  /* 0xff800000000f7812 */ /* 0x000fe200078ec0ff */
[----:B------:R-:W-:Y:S01]  /*5a10*/  BAR.SYNC.DEFER_BLOCKING 0x0 ;  /* 0x0000000000007b1d */ /* 0x000fe20000010000 */
[----:B------:R-:W-:Y:S02]  /*5a20*/  FSEL R21, R21, R42, !P2 ;  /* 0x0000002a15157208 */ /* 0x000fe40005000000 */
[----:B------:R-:W-:Y:S02]  /*5a30*/  FSETP.GEU.AND P4, PT, R14, 1.175494350822287508e-38, PT ;  /* 0x008000000e00780b */ /* 0x000fe40003f8e000 */
[C---:B0-----:R-:W-:Y:S02]  /*5a40*/  SHF.L.U32 R6, R170.reuse, 0xb, RZ ;  /* 0x0000000baa067819 */ /* 0x041fe400000006ff */
[C---:B------:R-:W-:Y:S02]  /*5a50*/  SHF.L.U32 R2, R170.reuse, 0x3, RZ ;  /* 0x00000003aa027819 */ /* 0x040fe400000006ff */
[----:B------:R-:W-:Y:S01]  /*5a60*/  SHF.L.U32 R4, R170, 0x9, RZ ;  /* 0x00000009aa047819 */ /* 0x000fe200000006ff */
[----:B------:R-:W-:Y:S01]  /*5a70*/  @P0 FMUL R95, R95, 0.25 ;  /* 0x3e8000005f5f0820 */ /* 0x000fe20000400000 */
[----:B------:R-:W-:Y:S01]  /*5a80*/  LOP3.LUT R36, R6, 0x3000, RZ, 0xc0, !PT ;  /* 0x0000300006247812 */ /* 0x000fe200078ec0ff */
[----:B------:R-:W-:Y:S01]  /*5a90*/  @P0 FMUL R94, R94, 0.25 ;  /* 0x3e8000005e5e0820 */ /* 0x000fe20000400000 */
[C---:B------:R-:W-:Y:S01]  /*5aa0*/  SHF.L.U32 R5, R170.reuse, 0x5, RZ ;  /* 0x00000005aa057819 */ /* 0x040fe200000006ff */
[----:B------:R-:W-:Y:S01]  /*5ab0*/  @P0 FMUL R91, R91, 0.25 ;  /* 0x3e8000005b5b0820 */ /* 0x000fe20000400000 */
[----:B------:R-:W-:Y:S01]  /*5ac0*/  SHF.L.U32 R11, R170, 0x2, RZ ;  /* 0x00000002aa0b7819 */ /* 0x000fe200000006ff */
[----:B------:R-:W-:Y:S01]  /*5ad0*/  @P0 FMUL R90, R90, 0.25 ;  /* 0x3e8000005a5a0820 */ /* 0x000fe20000400000 */
[----:B------:R-:W-:Y:S01]  /*5ae0*/  LOP3.LUT R6, R2, 0x700, RZ, 0xc0, !PT ;  /* 0x0000070002067812 */ /* 0x000fe200078ec0ff */
[----:B------:R-:W-:Y:S01]  /*5af0*/  @P0 FMUL R87, R87, 0.25 ;  /* 0x3e80000057570820 */ /* 0x000fe20000400000 */
[----:B------:R-:W-:Y:S01]  /*5b00*/  LOP3.LUT R4, R4, 0x3000, RZ, 0xc0, !PT ;  /* 0x0000300004047812 */ /* 0x000fe200078ec0ff */
[----:B------:R-:W-:Y:S01]  /*5b10*/  @P0 FMUL R86, R86, 0.25 ;  /* 0x3e80000056560820 */ /* 0x000fe20000400000 */
[----:B-1----:R-:W-:Y:S01]  /*5b20*/  LOP3.LUT R12, R7, 0xff, RZ, 0xc0, !PT ;  /* 0x000000ff070c7812 */ /* 0x002fe200078ec0ff */
[----:B------:R-:W-:Y:S01]  /*5b30*/  @P0 FMUL R83, R83, 0.25 ;  /* 0x3e80000053530820 */ /* 0x000fe20000400000 */
[----:B------:R-:W-:Y:S01]  /*5b40*/  LOP3.LUT R17, R6, 0x70, R11, 0xf8, !PT ;  /* 0x0000007006117812 */ /* 0x000fe200078ef80b */
[----:B------:R-:W-:Y:S01]  /*5b50*/  @P0 FMUL R82, R82, 0.25 ;  /* 0x3e80000052520820 */ /* 0x000fe20000400000 */
[----:B------:R-:W-:Y:S01]  /*5b60*/  LOP3.LUT R28, R4, 0x60, R5, 0xf8, !PT ;  /* 0x00000060041c7812 */ /* 0x000fe200078ef805 */
[----:B------:R-:W-:Y:S01]  /*5b70*/  @P0 FMUL R79, R79, 0.25 ;  /* 0x3e8000004f4f0820 */ /* 0x000fe20000400000 */
[----:B------:R-:W-:Y:S01]  /*5b80*/  FSEL R6, RZ, -23, P2 ;  /* 0xc1b80000ff067808 */ /* 0x000fe20001000000 */
[----:B------:R-:W0:Y:S01]  /*5b90*/  I2F R5, R15 ;  /* 0x0000000f00057306 */ /* 0x000e220000201400 */
[----:B--2---:R-:W-:Y:S01]  /*5ba0*/  LEA R146, R146, R12, 0x8 ;  /* 0x0000000c92927211 */ /* 0x004fe200078e40ff */
[----:B------:R-:W-:Y:S01]  /*5bb0*/  @P0 FMUL R78, R78, 0.25 ;  /* 0x3e8000004e4e0820 */ /* 0x000fe20000400000 */
[----:B------:R-:W-:Y:S01]  /*5bc0*/  FSETP.GEU.AND P2, PT, |R14|, 1.175494350822287508e-38, PT ;  /* 0x008000000e00780b */ /* 0x000fe20003f4e200 */
[----:B------:R-:W-:Y:S01]  /*5bd0*/  @P0 FMUL R131, R131, 0.25 ;  /* 0x3e80000083830820 */ /* 0x000fe20000400000 */
[----:B------:R-:W-:Y:S01]  /*5be0*/  FSEL R29, R29, R14, !P4 ;  /* 0x0000000e1d1d7208 */ /* 0x000fe20006000000 */
[----:B------:R-:W-:Y:S01]  /*5bf0*/  IMAD R4, R146, c[0x0][0x1c4], RZ ;  /* 0x0000710092047a24 */ /* 0x000fe200078e02ff */
[----:B------:R-:W-:Y:S01]  /*5c00*/  LEA R36, R12, R36, 0x4 ;  /* 0x000000240c247211 */ /* 0x000fe200078e20ff */
[----:B------:R-:W-:Y:S01]  /*5c10*/  @P0 FMUL R14, R14, 0.25 ;  /* 0x3e8000000e0e0820 */ /* 0x000fe20000400000 */
[----:B------:R-:W-:Y:S01]  /*5c20*/  FSETP.GEU.AND P3, PT, R37, 1.175494350822287508e-38, PT ;  /* 0x008000002500780b */ /* 0x000fe20003f6e000 */
[C---:B------:R-:W-:Y:S01]  /*5c30*/  IMAD.HI R12, R4.reuse, 0x2, RZ ;  /* 0x00000002040c7827 */ /* 0x040fe200078e02ff */
[----:B------:R-:W-:-:S02]  /*5c40*/  SHF.L.U32 R13, R4, 0x1, RZ ;  /* 0x00000001040d7819 */ /* 0x000fc400000006ff */
[----:B------:R-:W-:Y:S01]  /*5c50*/  FSEL R4, RZ, -23, P1 ;  /* 0xc1b80000ff047808 */ /* 0x000fe20000800000 */
[----:B------:R-:W-:Y:S01]  /*5c60*/  @P0 FMUL R130, R130, 0.25 ;  /* 0x3e80000082820820 */ /* 0x000fe20000400000 */
[----:B------:R-:W-:Y:S01]  /*5c70*/  IADD3 R0, R21, -0x3f3504f3, RZ ;  /* 0xc0cafb0d15007810 */ /* 0x000fe20007ffe0ff */
[----:B------:R-:W-:Y:S01]  /*5c80*/  @P0 FMUL R151, R151, 0.25 ;  /* 0x3e80000097970820 */ /* 0x000fe20000400000 */
[----:B------:R-:W-:Y:S01]  /*5c90*/  FSETP.GT.AND P1, PT, |R37|, 8.50705917302346158658e+37, PT ;  /* 0x7e8000002500780b */ /* 0x000fe20003f24200 */
[----:B------:R-:W-:Y:S01]  /*5ca0*/  @P0 FMUL R150, R150, 0.25 ;  /* 0x3e80000096960820 */ /* 0x000fe20000400000 */
[----:B------:R-:W-:Y:S01]  /*5cb0*/  FSEL R22, R22, R37, !P3 ;  /* 0x0000002516167208 */ /* 0x000fe20005800000 */
[----:B------:R-:W-:Y:S01]  /*5cc0*/  @P0 FMUL R155, R155, 0.25 ;  /* 0x3e8000009b9b0820 */ /* 0x000fe20000400000 */
[----:B------:R-:W-:Y:S01]  /*5cd0*/  LOP3.LUT R44, R0, 0xff800000, RZ, 0xc0, !PT ;  /* 0xff800000002c7812 */ /* 0x000fe200078ec0ff */
[----:B------:R-:W-:Y:S01]  /*5ce0*/  @P0 FMUL R154, R154, 0.25 ;  /* 0x3e8000009a9a0820 */ /* 0x000fe20000400000 */
[----:B------:R-:W-:Y:S01]  /*5cf0*/  IADD3 R0, R22, -0x3f3504f3, RZ ;  /* 0xc0cafb0d16007810 */ /* 0x000fe20007ffe0ff */
[----:B------:R-:W-:Y:S01]  /*5d00*/  @!P2 FMUL R14, R14, 16777216 ;  /* 0x4b8000000e0ea820 */ /* 0x000fe20000400000 */
[----:B------:R-:W-:Y:S01]  /*5d10*/  SHF.R.U32.HI R10, RZ, 0x1, R170 ;  /* 0x00000001ff0a7819 */ /* 0x000fe200000116aa */
[----:B0-----:R-:W-:Y:S01]  /*5d20*/  FFMA.FTZ R40, R5, 1.1920928955078125e-07, R4 ;  /* 0x3400000005287823 */ /* 0x001fe20000010004 */
[----:B------:R-:W-:Y:S01]  /*5d30*/  LOP3.LUT R39, R0, 0xff800000, RZ, 0xc0, !PT ;  /* 0xff80000000277812 */ /* 0x000fe200078ec0ff */
[----:B------:R-:W-:Y:S01]  /*5d40*/  @!P2 FMUL R95, R95, 16777216 ;  /* 0x4b8000005f5fa820 */ /* 0x000fe20000400000 */
[----:B------:R-:W0:Y:S01]  /*5d50*/  MUFU.RCP R4, R14 ;  /* 0x0000000e00047308 */ /* 0x000e220000001000 */
[----:B------:R-:W-:Y:S01]  /*5d60*/  @!P2 FMUL R94, R94, 16777216 ;  /* 0x4b8000005e5ea820 */ /* 0x000fe20000400000 */
[----:B------:R-:W-:Y:S01]  /*5d70*/  IADD3 R0, R29, -0x3f3504f3, RZ ;  /* 0xc0cafb0d1d007810 */ /* 0x000fe20007ffe0ff */
[----:B------:R-:W-:Y:S01]  /*5d80*/  @!P2 FMUL R91, R91, 16777216 ;  /* 0x4b8000005b5ba820 */ /* 0x000fe20000400000 */
[----:B------:R-:W-:Y:S01]  /*5d90*/  LOP3.LUT R8, R2, 0x38, RZ, 0xc0, !PT ;  /* 0x0000003802087812 */ /* 0x000fe200078ec0ff */
[----:B------:R-:W-:Y:S01]  /*5da0*/  @!P2 FMUL R90, R90, 16777216 ;  /* 0x4b8000005a5aa820 */ /* 0x000fe20000400000 */
[----:B------:R-:W-:Y:S01]  /*5db0*/  LOP3.LUT R46, R0, 0xff800000, RZ, 0xc0, !PT ;  /* 0xff800000002e7812 */ /* 0x000fe200078ec0ff */
[----:B------:R-:W-:Y:S01]  /*5dc0*/  @!P2 FMUL R87, R87, 16777216 ;  /* 0x4b8000005757a820 */ /* 0x000fe20000400000 */
[----:B------:R-:W-:Y:S01]  /*5dd0*/  LOP3.LUT R19, R11, 0x3c0, RZ, 0xc0, !PT ;  /* 0x000003c00b137812 */ /* 0x000fe200078ec0ff */
[----:B------:R-:W-:Y:S01]  /*5de0*/  @!P2 FMUL R86, R86, 16777216 ;  /* 0x4b8000005656a820 */ /* 0x000fe20000400000 */
[----:B------:R-:W-:Y:S01]  /*5df0*/  LOP3.LUT R0, R10, 0x4, RZ, 0xc0, !PT ;  /* 0x000000040a007812 */ /* 0x000fe200078ec0ff */
[----:B------:R-:W-:Y:S01]  /*5e00*/  @!P2 FMUL R83, R83, 16777216 ;  /* 0x4b8000005353a820 */ /* 0x000fe20000400000 */
[----:B------:R-:W-:Y:S01]  /*5e10*/  FSETP.GT.AND P0, PT, |R42|, 8.50705917302346158658e+37, PT ;  /* 0x7e8000002a00780b */ /* 0x000fe20003f04200 */
[----:B------:R-:W-:Y:S01]  /*5e20*/  @!P2 FMUL R82, R82, 16777216 ;  /* 0x4b8000005252a820 */ /* 0x000fe20000400000 */
[----:B------:R-:W-:Y:S01]  /*5e30*/  MOV R103, R99 ;  /* 0x0000006300677202 */ /* 0x000fe20000000f00 */
        /* <DEDUP_REMOVED lines=9> */
[----:B------:R-:W-:Y:S01]  /*5ed0*/  IADD3 R0, R0, R8, R19 ;  /* 0x0000000800007210 */ /* 0x000fe20007ffe013 */
[----:B------:R-:W-:Y:S01]  /*5ee0*/  @!P2 FMUL R150, R150, 16777216 ;  /* 0x4b8000009696a820 */ /* 0x000fe20000400000 */
[----:B------:R-:W-:Y:S01]  /*5ef0*/  LOP3.LUT R28, R28, R17, RZ, 0x3c, !PT ;  /* 0x000000111c1c7212 */ /* 0x000fe200078e3cff */
[----:B------:R-:W-:Y:S01]  /*5f00*/  @!P2 FMUL R155, R155, 16777216 ;  /* 0x4b8000009b9ba820 */ /* 0x000fe20000400000 */
[----:B------:R1:W-:Y:S01]  /*5f10*/  I2F R9, R39 ;  /* 0x0000002700097306 */ /* 0x0003e20000201400 */
[----:B------:R-:W-:Y:S01]  /*5f20*/  @!P2 FMUL R154, R154, 16777216 ;  /* 0x4b8000009a9aa820 */ /* 0x000fe20000400000 */
[C---:B------:R-:W-:Y:S01]  /*5f30*/  FSETP.GEU.AND P2, PT, |R37|.reuse, 1.175494350822287508e-38, PT ;  /* 0x008000002500780b */ /* 0x040fe20003f4e200 */
[----:B------:R-:W-:Y:S01]  /*5f40*/  @P1 FMUL R37, R37, 0.25 ;  /* 0x3e80000025251820 */ /* 0x000fe20000400000 */
[----:B------:R-:W-:Y:S01]  /*5f50*/  FSEL R8, RZ, -23, P3 ;  /* 0xc1b80000ff087808 */ /* 0x000fe20001800000 */
[----:B------:R-:W-:Y:S01]  /*5f60*/  @P1 FMUL R93, R93, 0.25 ;  /* 0x3e8000005d5d1820 */ /* 0x000fe20000400000 */
[----:B------:R-:W-:Y:S01]  /*5f70*/  FSEL R10, RZ, -23, P4 ;  /* 0xc1b80000ff0a7808 */ /* 0x000fe20002000000 */
[----:B------:R-:W-:Y:S01]  /*5f80*/  @P1 FMUL R92, R92, 0.25 ;  /* 0x3e8000005c5c1820 */ /* 0x000fe20000400000 */
[----:B------:R2:W-:Y:S01]  /*5f90*/  I2F R11, R46 ;  /* 0x0000002e000b7306 */ /* 0x0005e20000201400 */
[----:B------:R-:W-:Y:S01]  /*5fa0*/  @P1 FMUL R89, R89, 0.25 ;  /* 0x3e80000059591820 */ /* 0x000fe20000400000 */
[----:B-1----:R-:W-:Y:S01]  /*5fb0*/  IADD3 R39, R22, -R39, RZ ;  /* 0x8000002716277210 */ /* 0x002fe20007ffe0ff */
[----:B------:R-:W-:Y:S01]  /*5fc0*/  @P1 FMUL R88, R88, 0.25 ;  /* 0x3e80000058581820 */ /* 0x000fe20000400000 */
[----:B------:R-:W-:Y:S01]  /*5fd0*/  ISETP.GE.U32.AND P4, PT, R29, 0x7f800000, PT ;  /* 0x7f8000001d00780c */ /* 0x000fe20003f86070 */
[----:B------:R-:W-:Y:S01]  /*5fe0*/  @P1 FMUL R85, R85, 0.25 ;  /* 0x3e80000055551820 */ /* 0x000fe20000400000 */
[----:B------:R-:W-:Y:S01]  /*5ff0*/  MOV R175, c[0x0][0x1c8] ;  /* 0x0000720000af7a02 */ /* 0x000fe20000000f00 */
[----:B------:R-:W-:Y:S01]  /*6000*/  @P1 FMUL R84, R84, 0.25 ;  /* 0x3e80000054541820 */ /* 0x000fe20000400000 */
[----:B------:R1:W-:Y:S01]  /*6010*/  I2F R7, R44 ;  /* 0x0000002c00077306 */ /* 0x0003e20000201400 */
[----:B------:R-:W-:Y:S01]  /*6020*/  @P1 FMUL R81, R81, 0.25 ;  /* 0x3e80000051511820 */ /* 0x000fe20000400000 */
[----:B--2---:R-:W-:Y:S01]  /*6030*/  IADD3 R46, R29, -R46, RZ ;  /* 0x8000002e1d2e7210 */ /* 0x004fe20007ffe0ff */
[----:B------:R-:W-:Y:S01]  /*6040*/  @P1 FMUL R80, R80, 0.25 ;  /* 0x3e80000050501820 */ /* 0x000fe20000400000 */
[----:B------:R-:W-:Y:S01]  /*6050*/  FSETP.NEU.AND P3, PT, R20, RZ, PT ;  /* 0x000000ff1400720b */ /* 0x000fe20003f6d000 */
[----:B------:R-:W-:Y:S01]  /*6060*/  @P1 FMUL R77, R77, 0.25 ;  /* 0x3e8000004d4d1820 */ /* 0x000fe20000400000 */
[CC--:B------:R-:W-:Y:S01]  /*6070*/  LEA R107, R175.reuse, R175.reuse, 0x5 ;  /* 0x000000afaf6b7211 */ /* 0x0c0fe200078e28ff */
[----:B------:R-:W-:Y:S01]  /*6080*/  @P1 FMUL R76, R76, 0.25 ;  /* 0x3e8000004c4c1820 */ /* 0x000fe20000400000 */
[----:B------:R-:W-:Y:S01]  /*6090*/  LEA R135, R175, -R175, 0x6 ;  /* 0x800000afaf877211 */ /* 0x000fe200078e30ff */
[----:B------:R-:W-:Y:S01]  /*60a0*/  @P1 FMUL R129, R129, 0.25 ;  /* 0x3e80000081811820 */ /* 0x000fe20000400000 */
[----:B-1----:R-:W-:Y:S01]  /*60b0*/  IADD3 R44, R21, -R44, RZ ;  /* 0x8000002c152c7210 */ /* 0x002fe20007ffe0ff */
[----:B------:R-:W-:Y:S01]  /*60c0*/  @P1 FMUL R128, R128, 0.25 ;  /* 0x3e80000080801820 */ /* 0x000fe20000400000 */
[----:B------:R-:W-:Y:S01]  /*60d0*/  SHF.L.U32 R170, R170, 0x1, RZ ;  /* 0x00000001aaaa7819 */ /* 0x000fe200000006ff */
[----:B------:R-:W-:-:S02]  /*60e0*/  @P1 FMUL R149, R149, 0.25 ;  /* 0x3e80000095951820 */ /* 0x000fc40000400000 */
[----:B------:R-:W-:Y:S02]  /*60f0*/  @P1 FMUL R148, R148, 0.25 ;  /* 0x3e80000094941820 */ /* 0x000fe40000400000 */
[----:B------:R-:W-:Y:S02]  /*6100*/  @P1 FMUL R153, R153, 0.25 ;  /* 0x3e80000099991820 */ /* 0x000fe40000400000 */
[----:B------:R-:W-:Y:S01]  /*6110*/  @P1 FMUL R152, R152, 0.25 ;  /* 0x3e80000098981820 */ /* 0x000fe20000400000 */
[----:B------:R-:W-:Y:S01]  /*6120*/  FSETP.GT.AND P1, PT, |R105|, 8.50705917302346158658e+37, PT ;  /* 0x7e8000006900780b */ /* 0x000fe20003f24200 */
[----:B------:R-:W-:Y:S02]  /*6130*/  @!P2 FMUL R37, R37, 16777216 ;  /* 0x4b8000002525a820 */ /* 0x000fe40000400000 */
[C---:B0-----:R-:W-:Y:S02]  /*6140*/  FMUL R23, R4.reuse, R95 ;  /* 0x0000005f04177220 */ /* 0x041fe40000400000 */
[----:B------:R-:W-:-:S02]  /*6150*/  FMUL R30, R4, R94 ;  /* 0x0000005e041e7220 */ /* 0x000fc40000400000 */
[C---:B------:R-:W-:Y:S02]  /*6160*/  FMUL R31, R4.reuse, R91 ;  /* 0x0000005b041f7220 */ /* 0x040fe40000400000 */
[C---:B------:R-:W-:Y:S01]  /*6170*/  FMUL R32, R4.reuse, R90 ;  /* 0x0000005a04207220 */ /* 0x040fe20000400000 */
[----:B------:R-:W-:Y:S01]  /*6180*/  F2FP.PACK_AB R23, R23, R30 ;  /* 0x0000001e1717723e */ /* 0x000fe200000000ff */
[C---:B------:R-:W-:Y:S02]  /*6190*/  FMUL R33, R4.reuse, R87 ;  /* 0x0000005704217220 */ /* 0x040fe40000400000 */
[C---:B------:R-:W-:Y:S02]  /*61a0*/  FMUL R34, R4.reuse, R86 ;  /* 0x0000005604227220 */ /* 0x040fe40000400000 */
[C---:B------:R-:W-:Y:S02]  /*61b0*/  FMUL R35, R4.reuse, R83 ;  /* 0x0000005304237220 */ /* 0x040fe40000400000 */
[----:B------:R-:W-:-:S02]  /*61c0*/  FMUL R38, R4, R82 ;  /* 0x0000005204267220 */ /* 0x000fc40000400000 */
[C---:B------:R-:W-:Y:S02]  /*61d0*/  FMUL R19, R4.reuse, R79 ;  /* 0x0000004f04137220 */ /* 0x040fe40000400000 */
[C---:B------:R-:W-:Y:S02]  /*61e0*/  FMUL R58, R4.reuse, R78 ;  /* 0x0000004e043a7220 */ /* 0x040fe40000400000 */
[C---:B------:R-:W-:Y:S02]  /*61f0*/  FMUL R55, R4.reuse, R131 ;  /* 0x0000008304377220 */ /* 0x040fe40000400000 */
[C---:B------:R-:W-:Y:S01]  /*6200*/  FMUL R62, R4.reuse, R130 ;  /* 0x00000082043e7220 */ /* 0x040fe20000400000 */
[----:B------:R-:W-:Y:S01]  /*6210*/  F2FP.PACK_AB R19, R19, R58 ;  /* 0x0000003a1313723e */ /* 0x000fe200000000ff */
[C---:B------:R-:W-:Y:S02]  /*6220*/  FMUL R59, R4.reuse, R151 ;  /* 0x00000097043b7220 */ /* 0x040fe40000400000 */
[----:B------:R-:W-:-:S02]  /*6230*/  FMUL R64, R4, R150 ;  /* 0x0000009604407220 */ /* 0x000fc40000400000 */
[C---:B------:R-:W-:Y:S02]  /*6240*/  FMUL R63, R4.reuse, R155 ;  /* 0x0000009b043f7220 */ /* 0x040fe40000400000 */
[----:B------:R-:W-:Y:S02]  /*6250*/  FMUL R66, R4, R154 ;  /* 0x0000009a04427220 */ /* 0x000fe40000400000 */
[----:B------:R-:W-:Y:S01]  /*6260*/  @!P2 FMUL R93, R93, 16777216 ;  /* 0x4b8000005d5da820 */ /* 0x000fe20000400000 */
[----:B------:R-:W0:Y:S01]  /*6270*/  MUFU.RCP R4, R37 ;  /* 0x0000002500047308 */ /* 0x000e220000001000 */
[----:B------:R-:W-:Y:S02]  /*6280*/  @!P2 FMUL R92, R92, 16777216 ;  /* 0x4b8000005c5ca820 */ /* 0x000fe40000400000 */
[----:B------:R-:W-:Y:S02]  /*6290*/  @!P2 FMUL R89, R89, 16777216 ;  /* 0x4b8000005959a820 */ /* 0x000fe40000400000 */
[----:B------:R-:W-:-:S02]  /*62a0*/  @!P2 FMUL R88, R88, 16777216 ;  /* 0x4b8000005858a820 */ /* 0x000fc40000400000 */
[----:B------:R-:W-:Y:S02]  /*62b0*/  @!P2 FMUL R85, R85, 16777216 ;  /* 0x4b8000005555a820 */ /* 0x000fe40000400000 */
[----:B------:R-:W-:Y:S02]  /*62c0*/  @!P2 FMUL R84, R84, 16777216 ;  /* 0x4b8000005454a820 */ /* 0x000fe40000400000 */
[----:B------:R-:W-:Y:S02]  /*62d0*/  @!P2 FMUL R81, R81, 16777216 ;  /* 0x4b8000005151a820 */ /* 0x000fe40000400000 */
        /* <DEDUP_REMOVED lines=8> */
[----:B------:R-:W-:Y:S01]  /*6360*/  @!P2 FMUL R152, R152, 16777216 ;  /* 0x4b8000009898a820 */ /* 0x000fe20000400000 */
[----:B------:R-:W-:Y:S01]  /*6370*/  FSETP.GEU.AND P2, PT, |R42|, 1.175494350822287508e-38, PT ;  /* 0x008000002a00780b */ /* 0x000fe20003f4e200 */
[----:B---3--:R-:W-:-:S02]  /*6380*/  IMAD R3, R168, c[0x0][0x1c0], RZ ;  /* 0x00007000a8037a24 */ /* 0x008fc400078e02ff */
[----:B------:R-:W-:Y:S02]  /*6390*/  @P0 FMUL R42, R42, 0.25 ;  /* 0x3e8000002a2a0820 */ /* 0x000fe40000400000 */
[----:B0-----:R-:W-:Y:S01]  /*63a0*/  FMUL R47, R4, R93 ;  /* 0x0000005d042f7220 */ /* 0x001fe20000400000 */
[C---:B------:R-:W-:Y:S01]  /*63b0*/  SHF.L.U32 R2, R3.reuse, 0x1, RZ ;  /* 0x0000000103027819 */ /* 0x040fe200000006ff */
[----:B------:R-:W-:-:S03]  /*63c0*/  IMAD.HI R3, R3, 0x2, RZ ;  /* 0x0000000203037827 */ /* 0x000fc600078e02ff */
[----:B------:R-:W-:Y:S01]  /*63d0*/  IADD3 R2, P5, P6, R13, c[0x0][0x178], R2 ;  /* 0x00005e000d027a10 */ /* 0x000fe20007ebe002 */
[----:B------:R-:W-:Y:S02]  /*63e0*/  FMUL R48, R4, R92 ;  /* 0x0000005c04307220 */ /* 0x000fe40000400000 */
[----:B------:R-:W-:Y:S01]  /*63f0*/  @!P2 FMUL R42, R42, 16777216 ;  /* 0x4b8000002a2aa820 */ /* 0x000fe20000400000 */
[----:B------:R-:W-:Y:S01]  /*6400*/  IADD3.X R3, R12, c[0x0][0x17c], R3, P5, P6 ;  /* 0x00005f000c037a10 */ /* 0x000fe20002fec403 */
[----:B------:R-:W-:Y:S01]  /*6410*/  FMUL R49, R4, R89 ;  /* 0x0000005904317220 */ /* 0x000fe20000400000 */
[----:B------:R-:W-:Y:S01]  /*6420*/  ISETP.GE.U32.AND P5, PT, R22, 0x7f800000, PT ;  /* 0x7f8000001600780c */ /* 0x000fe20003fa6070 */
[C---:B------:R-:W-:Y:S02]  /*6430*/  FMUL R50, R4.reuse, R88 ;  /* 0x0000005804327220 */ /* 0x040fe40000400000 */
[C---:B------:R-:W-:Y:S02]  /*6440*/  FMUL R51, R4.reuse, R85 ;  /* 0x0000005504337220 */ /* 0x040fe40000400000 */
[----:B------:R-:W-:-:S02]  /*6450*/  FMUL R52, R4, R84 ;  /* 0x0000005404347220 */ /* 0x000fc40000400000 */
[C---:B------:R-:W-:Y:S02]  /*6460*/  FMUL R53, R4.reuse, R81 ;  /* 0x0000005104357220 */ /* 0x040fe40000400000 */
[C---:B------:R-:W-:Y:S02]  /*6470*/  FMUL R54, R4.reuse, R80 ;  /* 0x0000005004367220 */ /* 0x040fe40000400000 */
[C---:B------:R-:W-:Y:S02]  /*6480*/  FMUL R17, R4.reuse, R77 ;  /* 0x0000004d04117220 */ /* 0x040fe40000400000 */
[C---:B------:R-:W-:Y:S02]  /*6490*/  FMUL R18, R4.reuse, R76 ;  /* 0x0000004c04127220 */ /* 0x040fe40000400000 */
[C---:B------:R-:W-:Y:S02]  /*64a0*/  FMUL R14, R4.reuse, R129 ;  /* 0x00000081040e7220 */ /* 0x040fe40000400000 */
[----:B------:R-:W-:-:S02]  /*64b0*/  FMUL R37, R4, R128 ;  /* 0x0000008004257220 */ /* 0x000fc40000400000 */
[C---:B------:R-:W-:Y:S02]  /*64c0*/  FMUL R13, R4.reuse, R149 ;  /* 0x00000095040d7220 */ /* 0x040fe40000400000 */
[----:B------:R-:W-:Y:S01]  /*64d0*/  FMUL R16, R4, R148 ;  /* 0x0000009404107220 */ /* 0x000fe20000400000 */
[----:B------:R-:W-:Y:S01]  /*64e0*/  F2FP.PACK_AB R14, R14, R37 ;  /* 0x000000250e0e723e */ /* 0x000fe200000000ff */
[C---:B------:R-:W-:Y:S02]  /*64f0*/  FMUL R12, R4.reuse, R153 ;  /* 0x00000099040c7220 */ /* 0x040fe40000400000 */
[----:B------:R-:W-:Y:S01]  /*6500*/  FMUL R65, R4, R152 ;  /* 0x0000009804417220 */ /* 0x000fe20000400000 */
[----:B------:R-:W-:Y:S01]  /*6510*/  F2FP.PACK_AB R13, R13, R16 ;  /* 0x000000100d0d723e */ /* 0x000fe200000000ff */
[----:B------:R-:W-:Y:S01]  /*6520*/  @P0 FMUL R139, R139, 0.25 ;  /* 0x3e8000008b8b0820 */ /* 0x000fe20000400000 */
[----:B------:R-:W0:Y:S01]  /*6530*/  MUFU.RCP R4, R42 ;  /* 0x0000002a00047308 */ /* 0x000e220000001000 */
[----:B------:R-:W-:Y:S01]  /*6540*/  @P0 FMUL R138, R138, 0.25 ;  /* 0x3e8000008a8a0820 */ /* 0x000fe20000400000 */
[----:B------:R-:W-:Y:S01]  /*6550*/  IADD3 R16, R20, -R15, RZ ;  /* 0x8000000f14107210 */ /* 0x000fe20007ffe0ff */
[----:B------:R-:W-:Y:S01]  /*6560*/  @P0 FMUL R123, R123, 0.25 ;  /* 0x3e8000007b7b0820 */ /* 0x000fe20000400000 */
[----:B------:R-:W-:Y:S01]  /*6570*/  F2FP.PACK_AB R15, R17, R18 ;  /* 0x00000012110f723e */ /* 0x000fe200000000ff */
[----:B------:R-:W-:Y:S01]  /*6580*/  @P0 FMUL R122, R122, 0.25 ;  /* 0x3e8000007a7a0820 */ /* 0x000fe20000400000 */
[----:B------:R-:W-:Y:S01]  /*6590*/  F2FP.PACK_AB R12, R12, R65 ;  /* 0x000000410c0c723e */ /* 0x000fe200000000ff */
[----:B------:R-:W-:Y:S01]  /*65a0*/  @P0 FMUL R119, R119, 0.25 ;  /* 0x3e80000077770820 */ /* 0x000fe20000400000 */
[----:B------:R-:W-:Y:S01]  /*65b0*/  F2FP.PACK_AB R17, R59, R64 ;  /* 0x000000403b11723e */ /* 0x000fe200000000ff */
[----:B------:R-:W-:Y:S01]  /*65c0*/  @P0 FMUL R118, R118, 0.25 ;  /* 0x3e80000076760820 */ /* 0x000fe20000400000 */
[----:B------:R-:W-:Y:S01]  /*65d0*/  F2FP.PACK_AB R18, R55, R62 ;  /* 0x0000003e3712723e */ /* 0x000fe200000000ff */
[----:B------:R-:W-:Y:S01]  /*65e0*/  @P0 FMUL R115, R115, 0.25 ;  /* 0x3e80000073730820 */ /* 0x000fe20000400000 */
[----:B------:R-:W-:Y:S01]  /*65f0*/  STS.128 [R28+0x800], R12 ;  /* 0x0008000c1c007388 */ /* 0x000fe20000000c00 */
[----:B------:R-:W-:Y:S01]  /*6600*/  @P0 FMUL R114, R114, 0.25 ;  /* 0x3e80000072720820 */ /* 0x000fe20000400000 */
[----:B------:R-:W-:Y:S01]  /*6610*/  F2FP.PACK_AB R62, R49, R50 ;  /* 0x00000032313e723e */ /* 0x000fe200000000ff */
[----:B------:R-:W-:Y:S01]  /*6620*/  @P0 FMUL R111, R111, 0.25 ;  /* 0x3e8000006f6f0820 */ /* 0x000fe20000400000 */
[----:B------:R-:W-:Y:S01]  /*6630*/  LEA R49, R175, -R175, 0x3 ;  /* 0x800000afaf317211 */ /* 0x000fe200078e18ff */
[----:B------:R-:W-:-:S02]  /*6640*/  @P0 FMUL R110, R110, 0.25 ;  /* 0x3e8000006e6e0820 */ /* 0x000fc40000400000 */
[----:B------:R-:W-:Y:S02]  /*6650*/  @P0 FMUL R69, R69, 0.25 ;  /* 0x3e80000045450820 */ /* 0x000fe40000400000 */
[----:B------:R-:W-:Y:S02]  /*6660*/  @P0 FMUL R73, R73, 0.25 ;  /* 0x3e80000049490820 */ /* 0x000fe40000400000 */
[----:B------:R-:W-:Y:S02]  /*6670*/  @P0 FMUL R99, R99, 0.25 ;  /* 0x3e80000063630820 */ /* 0x000fe40000400000 */
[----:B------:R-:W-:Y:S02]  /*6680*/  @P0 FMUL R101, R101, 0.25 ;  /* 0x3e80000065650820 */ /* 0x000fe40000400000 */
[----:B------:R-:W-:Y:S02]  /*6690*/  @P0 FMUL R103, R103, 0.25 ;  /* 0x3e80000067670820 */ /* 0x000fe40000400000 */
[----:B------:R-:W-:Y:S01]  /*66a0*/  @P0 FMUL R98, R98, 0.25 ;  /* 0x3e80000062620820 */ /* 0x000fe20000400000 */
[C---:B------:R-:W-:Y:S01]  /*66b0*/  FSETP.GEU.AND P0, PT, |R105|.reuse, 1.175494350822287508e-38, PT ;  /* 0x008000006900780b */ /* 0x040fe20003f0e200 */
[----:B------:R-:W-:-:S02]  /*66c0*/  @P1 FMUL R105, R105, 0.25 ;  /* 0x3e80000069691820 */ /* 0x000fc40000400000 */
        /* <DEDUP_REMOVED lines=15> */
[----:B------:R-:W-:Y:S01]  /*67c0*/  @!P2 FMUL R98, R98, 16777216 ;  /* 0x4b8000006262a820 */ /* 0x000fe20000400000 */
[----:B------:R-:W-:Y:S01]  /*67d0*/  FSETP.NEU.AND P2, PT, R21, RZ, PT ;  /* 0x000000ff1500720b */ /* 0x000fe20003f4d000 */
[----:B------:R-:W-:Y:S02]  /*67e0*/  @!P0 FMUL R105, R105, 16777216 ;  /* 0x4b80000069698820 */ /* 0x000fe40000400000 */
[----:B------:R-:W-:-:S02]  /*67f0*/  FFMA.FTZ R43, R9, 1.1920928955078125e-07, R8 ;  /* 0x34000000092b7823 */ /* 0x000fc40000010008 */
[----:B------:R-:W-:Y:S02]  /*6800*/  FFMA.FTZ R45, R11, 1.1920928955078125e-07, R10 ;  /* 0x340000000b2d7823 */ /* 0x000fe4000001000a */
[C---:B0-----:R-:W-:Y:S02]  /*6810*/  FMUL R67, R4.reuse, R139 ;  /* 0x0000008b04437220 */ /* 0x041fe40000400000 */
[C---:B------:R-:W-:Y:S02]  /*6820*/  FMUL R68, R4.reuse, R138 ;  /* 0x0000008a04447220 */ /* 0x040fe40000400000 */
[C---:B------:R-:W-:Y:S02]  /*6830*/  FMUL R71, R4.reuse, R123 ;  /* 0x0000007b04477220 */ /* 0x040fe40000400000 */
[C---:B------:R-:W-:Y:S01]  /*6840*/  FMUL R72, R4.reuse, R122 ;  /* 0x0000007a04487220 */ /* 0x040fe20000400000 */
[----:B------:R-:W-:Y:S01]  /*6850*/  F2FP.PACK_AB R67, R67, R68 ;  /* 0x000000444343723e */ /* 0x000fe200000000ff */
[----:B------:R-:W-:-:S02]  /*6860*/  FMUL R75, R4, R119 ;  /* 0x00000077044b7220 */ /* 0x000fc40000400000 */
[C---:B------:R-:W-:Y:S02]  /*6870*/  FMUL R76, R4.reuse, R118 ;  /* 0x00000076044c7220 */ /* 0x040fe40000400000 */
[C---:B------:R-:W-:Y:S02]  /*6880*/  FMUL R79, R4.reuse, R115 ;  /* 0x00000073044f7220 */ /* 0x040fe40000400000 */
[C---:B------:R-:W-:Y:S01]  /*6890*/  FMUL R80, R4.reuse, R114 ;  /* 0x0000007204507220 */ /* 0x040fe20000400000 */
[----:B------:R-:W-:Y:S01]  /*68a0*/  F2FP.PACK_AB R65, R75, R76 ;  /* 0x0000004c4b41723e */ /* 0x000fe200000000ff */
[C---:B------:R-:W-:Y:S02]  /*68b0*/  FMUL R11, R4.reuse, R111 ;  /* 0x0000006f040b7220 */ /* 0x040fe40000400000 */
[C---:B------:R-:W-:Y:S01]  /*68c0*/  FMUL R42, R4.reuse, R110 ;  /* 0x0000006e042a7220 */ /* 0x040fe20000400000 */
[----:B------:R-:W-:Y:S01]  /*68d0*/  F2FP.PACK_AB R64, R79, R80 ;  /* 0x000000504f40723e */ /* 0x000fe200000000ff */
[----:B------:R-:W-:-:S02]  /*68e0*/  FMUL R10, R4, R69 ;  /* 0x00000045040a7220 */ /* 0x000fc40000400000 */
[C---:B------:R-:W-:Y:S01]  /*68f0*/  FMUL R83, R4.reuse, R73 ;  /* 0x0000004904537220 */ /* 0x040fe20000400000 */
[----:B------:R-:W-:Y:S01]  /*6900*/  F2FP.PACK_AB R11, R11, R42 ;  /* 0x0000002a0b0b723e */ /* 0x000fe200000000ff */
[C---:B------:R-:W-:Y:S02]  /*6910*/  FMUL R9, R4.reuse, R99 ;  /* 0x0000006304097220 */ /* 0x040fe40000400000 */
[----:B------:R-:W-:Y:S01]  /*6920*/  FMUL R86, R4, R101 ;  /* 0x0000006504567220 */ /* 0x000fe20000400000 */
[----:B------:R-:W-:Y:S01]  /*6930*/  F2FP.PACK_AB R10, R10, R83 ;  /* 0x000000530a0a723e */ /* 0x000fe200000000ff */
[C---:B------:R-:W-:Y:S01]  /*6940*/  FMUL R8, R4.reuse, R103 ;  /* 0x0000006704087220 */ /* 0x040fe20000400000 */
[----:B------:R-:W-:Y:S01]  /*6950*/  LEA R103, R175, -R175, 0x5 ;  /* 0x800000afaf677211 */ /* 0x000fe200078e28ff */
[----:B------:R-:W-:Y:S01]  /*6960*/  FMUL R85, R4, R98 ;  /* 0x0000006204557220 */ /* 0x000fe20000400000 */
[----:B------:R-:W-:Y:S01]  /*6970*/  F2FP.PACK_AB R9, R9, R86 ;  /* 0x000000560909723e */ /* 0x000fe200000000ff */
[----:B------:R0:W1:Y:S01]  /*6980*/  MUFU.RCP R4, R105 ;  /* 0x0000006900047308 */ /* 0x0000620000001000 */
[----:B------:R-:W-:-:S02]  /*6990*/  @P1 FMUL R57, R57, 0.25 ;  /* 0x3e80000039391820 */ /* 0x000fc40000400000 */
[----:B------:R-:W-:Y:S01]  /*69a0*/  @P1 FMUL R109, R109, 0.25 ;  /* 0x3e8000006d6d1820 */ /* 0x000fe20000400000 */
[----:B------:R-:W-:Y:S01]  /*69b0*/  F2FP.PACK_AB R8, R8, R85 ;  /* 0x000000550808723e */ /* 0x000fe200000000ff */
[----:B------:R-:W-:Y:S02]  /*69c0*/  @P1 FMUL R108, R108, 0.25 ;  /* 0x3e8000006c6c1820 */ /* 0x000fe40000400000 */
[----:B------:R-:W-:Y:S02]  /*69d0*/  @P1 FMUL R56, R56, 0.25 ;  /* 0x3e80000038381820 */ /* 0x000fe40000400000 */
[----:B------:R-:W-:Y:S01]  /*69e0*/  @P1 FMUL R61, R61, 0.25 ;  /* 0x3e8000003d3d1820 */ /* 0x000fe20000400000 */
[----:B------:R-:W-:Y:S01]  /*69f0*/  STS.128 [R28+0x80], R8 ;  /* 0x000080081c007388 */ /* 0x000fe20000000c00 */
[----:B------:R-:W-:Y:S01]  /*6a00*/  @P1 FMUL R60, R60, 0.25 ;  /* 0x3e8000003c3c1820 */ /* 0x000fe20000400000 */
[----:B0-----:R-:W-:Y:S01]  /*6a10*/  SHF.L.U32 R105, R175, 0x5, RZ ;  /* 0x00000005af697819 */ /* 0x001fe200000006ff */
[----:B------:R-:W-:-:S02]  /*6a20*/  @P1 FMUL R97, R97, 0.25 ;  /* 0x3e80000061611820 */ /* 0x000fc40000400000 */
[----:B------:R-:W-:Y:S02]  /*6a30*/  @P1 FMUL R96, R96, 0.25 ;  /* 0x3e80000060601820 */ /* 0x000fe40000400000 */
[----:B------:R-:W-:Y:S02]  /*6a40*/  @!P0 FMUL R57, R57, 16777216 ;  /* 0x4b80000039398820 */ /* 0x000fe40000400000 */
[----:B------:R-:W-:Y:S02]  /*6a50*/  @P1 FMUL R137, R137, 0.25 ;  /* 0x3e80000089891820 */ /* 0x000fe40000400000 */
[----:B------:R-:W-:Y:S02]  /*6a60*/  @P1 FMUL R136, R136, 0.25 ;  /* 0x3e80000088881820 */ /* 0x000fe40000400000 */
[----:B------:R-:W-:Y:S02]  /*6a70*/  @P1 FMUL R121, R121, 0.25 ;  /* 0x3e80000079791820 */ /* 0x000fe40000400000 */
[----:B------:R-:W-:-:S02]  /*6a80*/  @P1 FMUL R120, R120, 0.25 ;  /* 0x3e80000078781820 */ /* 0x000fc40000400000 */
[----:B------:R-:W-:Y:S02]  /*6a90*/  @P1 FMUL R117, R117, 0.25 ;  /* 0x3e80000075751820 */ /* 0x000fe40000400000 */
[----:B------:R-:W-:Y:S02]  /*6aa0*/  @P1 FMUL R116, R116, 0.25 ;  /* 0x3e80000074741820 */ /* 0x000fe40000400000 */
[----:B------:R-:W-:Y:S02]  /*6ab0*/  @P1 FMUL R113, R113, 0.25 ;  /* 0x3e80000071711820 */ /* 0x000fe40000400000 */
[----:B------:R-:W-:Y:S01]  /*6ac0*/  @P1 FMUL R112, R112, 0.25 ;  /* 0x3e80000070701820 */ /* 0x000fe20000400000 */
[----:B------:R-:W-:Y:S01]  /*6ad0*/  ISETP.GE.U32.AND P1, PT, R21, 0x7f800000, PT ;  /* 0x7f8000001500780c */ /* 0x000fe20003f26070 */
[----:B------:R-:W-:Y:S02]  /*6ae0*/  @!P0 FMUL R109, R109, 16777216 ;  /* 0x4b8000006d6d8820 */ /* 0x000fe40000400000 */
[----:B------:R-:W-:-:S02]  /*6af0*/  @!P0 FMUL R108, R108, 16777216 ;  /* 0x4b8000006c6c8820 */ /* 0x000fc40000400000 */
[----:B------:R-:W-:Y:S02]  /*6b00*/  @!P0 FMUL R56, R56, 16777216 ;  /* 0x4b80000038388820 */ /* 0x000fe40000400000 */
[----:B------:R-:W-:Y:S02]  /*6b10*/  @!P0 FMUL R61, R61, 16777216 ;  /* 0x4b8000003d3d8820 */ /* 0x000fe40000400000 */
[----:B------:R-:W-:Y:S02]  /*6b20*/  @!P0 FMUL R60, R60, 16777216 ;  /* 0x4b8000003c3c8820 */ /* 0x000fe40000400000 */
[----:B------:R-:W-:Y:S02]  /*6b30*/  @!P0 FMUL R97, R97, 16777216 ;  /* 0x4b80000061618820 */ /* 0x000fe40000400000 */
[----:B------:R-:W-:Y:S02]  /*6b40*/  @!P0 FMUL R96, R96, 16777216 ;  /* 0x4b80000060608820 */ /* 0x000fe40000400000 */
[----:B------:R-:W-:-:S02]  /*6b50*/  FFMA.FTZ R41, R7, 1.1920928955078125e-07, R6 ;  /* 0x3400000007297823 */ /* 0x000fc40000010006 */
[----:B-1----:R-:W-:Y:S02]  /*6b60*/  FMUL R6, R4, R57 ;  /* 0x0000003904067220 */ /* 0x002fe40000400000 */
[----:B------:R-:W-:Y:S02]  /*6b70*/  @!P0 FMUL R137, R137, 16777216 ;  /* 0x4b80000089898820 */ /* 0x000fe40000400000 */
[----:B------:R-:W-:Y:S02]  /*6b80*/  @!P0 FMUL R136, R136, 16777216 ;  /* 0x4b80000088888820 */ /* 0x000fe40000400000 */
[----:B------:R-:W-:Y:S02]  /*6b90*/  @!P0 FMUL R121, R121, 16777216 ;  /* 0x4b80000079798820 */ /* 0x000fe40000400000 */
[----:B------:R-:W-:Y:S02]  /*6ba0*/  @!P0 FMUL R120, R120, 16777216 ;  /* 0x4b80000078788820 */ /* 0x000fe40000400000 */
[----:B------:R-:W-:-:S02]  /*6bb0*/  @!P0 FMUL R117, R117, 16777216 ;  /* 0x4b80000075758820 */ /* 0x000fc40000400000 */
[----:B------:R-:W-:Y:S02]  /*6bc0*/  @!P0 FMUL R116, R116, 16777216 ;  /* 0x4b80000074748820 */ /* 0x000fe40000400000 */
[----:B------:R-:W-:Y:S02]  /*6bd0*/  @!P0 FMUL R113, R113, 16777216 ;  /* 0x4b80000071718820 */ /* 0x000fe40000400000 */
[----:B------:R-:W-:Y:S01]  /*6be0*/  @!P0 FMUL R112, R112, 16777216 ;  /* 0x4b80000070708820 */ /* 0x000fe20000400000 */
[----:B------:R-:W-:Y:S01]  /*6bf0*/  ISETP.GE.U32.AND P0, PT, R20, 0x7f800000, PT ;  /* 0x7f8000001400780c */ /* 0x000fe20003f06070 */
[C---:B------:R-:W-:Y:S02]  /*6c00*/  FMUL R7, R4.reuse, R109 ;  /* 0x0000006d04077220 */ /* 0x040fe40000400000 */
[C---:B------:R-:W-:Y:S02]  /*6c10*/  FMUL R84, R4.reuse, R108 ;  /* 0x0000006c04547220 */ /* 0x040fe40000400000 */
[----:B------:R-:W-:-:S02]  /*6c20*/  FMUL R97, R4, R97 ;  /* 0x0000006104617220 */ /* 0x000fc40000400000 */
[C---:B------:R-:W-:Y:S01]  /*6c30*/  FMUL R96, R4.reuse, R96 ;  /* 0x0000006004607220 */ /* 0x040fe20000400000 */
[----:B------:R-:W-:Y:S01]  /*6c40*/  F2FP.PACK_AB R7, R7, R84 ;  /* 0x000000540707723e */ /* 0x000fe200000000ff */
[C---:B------:R-:W-:Y:S01]  /*6c50*/  FMUL R5, R4.reuse, R61 ;  /* 0x0000003d04057220 */ /* 0x040fe20000400000 */
[----:B------:R-:W-:Y:S01]  /*6c60*/  F2FP.PACK_AB R61, R51, R52 ;  /* 0x00000034333d723e */ /* 0x000fe200000000ff */
[C---:B------:R-:W-:Y:S01]  /*6c70*/  FMUL R60, R4.reuse, R60 ;  /* 0x0000003c043c7220 */ /* 0x040fe20000400000 */
[----:B------:R-:W-:Y:S01]  /*6c80*/  SHF.L.U32 R51, R175, 0x3, RZ ;  /* 0x00000003af337819 */ /* 0x000fe200000006ff */
[C---:B------:R-:W-:Y:S01]  /*6c90*/  FMUL R57, R4.reuse, R56 ;  /* 0x0000003804397220 */ /* 0x040fe20000400000 */
[----:B------:R-:W-:Y:S01]  /*6ca0*/  MOV R56, 0x3dc6b27f ;  /* 0x3dc6b27f00387802 */ /* 0x000fe20000000f00 */
[C---:B------:R-:W-:Y:S01]  /*6cb0*/  FMUL R69, R4.reuse, R137 ;  /* 0x0000008904457220 */ /* 0x040fe20000400000 */
[----:B------:R-:W-:Y:S01]  /*6cc0*/  F2FP.PACK_AB R5, R5, R60 ;  /* 0x0000003c0505723e */ /* 0x000fe200000000ff */
[----:B------:R-:W-:Y:S01]  /*6cd0*/  FMUL R70, R4, R136 ;  /* 0x0000008804467220 */ /* 0x000fe20000400000 */
[----:B------:R-:W-:Y:S01]  /*6ce0*/  F2FP.PACK_AB R6, R6, R57 ;  /* 0x000000390606723e */ /* 0x000fe200000000ff */
[C---:B------:R-:W-:Y:S01]  /*6cf0*/  FMUL R73, R4.reuse, R121 ;  /* 0x0000007904497220 */ /* 0x040fe20000400000 */
[----:B------:R-:W-:Y:S01]  /*6d00*/  F2FP.PACK_AB R60, R53, R54 ;  /* 0x00000036353c723e */ /* 0x000fe200000000ff */
[----:B------:R-:W-:Y:S01]  /*6d10*/  FMUL R74, R4, R120 ;  /* 0x00000078044a7220 */ /* 0x000fe20000400000 */
[----:B------:R-:W-:Y:S01]  /*6d20*/  LOP3.LUT R120, R36, 0x40, RZ, 0x3c, !PT ;  /* 0x0000004024787812 */ /* 0x000fe200078e3cff */
[C---:B------:R-:W-:Y:S01]  /*6d30*/  FMUL R77, R4.reuse, R117 ;  /* 0x00000075044d7220 */ /* 0x040fe20000400000 */
[----:B------:R-:W-:Y:S01]  /*6d40*/  F2FP.PACK_AB R59, R69, R70 ;  /* 0x00000046453b723e */ /* 0x000fe200000000ff */
[C---:B------:R-:W-:Y:S01]  /*6d50*/  FMUL R78, R4.reuse, R116 ;  /* 0x00000074044e7220 */ /* 0x040fe20000400000 */
[----:B------:R-:W-:Y:S01]  /*6d60*/  F2FP.PACK_AB R58, R73, R74 ;  /* 0x0000004a493a723e */ /* 0x000fe200000000ff */
[C---:B------:R-:W-:Y:S01]  /*6d70*/  FMUL R81, R4.reuse, R113 ;  /* 0x0000007104517220 */ /* 0x040fe20000400000 */
[-C--:B------:R-:W-:Y:S01]  /*6d80*/  LEA R53, R175, R175.reuse, 0x3 ;  /* 0x000000afaf357211 */ /* 0x080fe200078e18ff */
[----:B------:R-:W-:Y:S01]  /*6d90*/  FMUL R82, R4, R112 ;  /* 0x0000007004527220 */ /* 0x000fe20000400000 */
[----:B------:R-:W-:Y:S01]  /*6da0*/  F2FP.PACK_AB R4, R97, R96 ;  /* 0x000000606104723e */ /* 0x000fe200000000ff */
[----:B------:R-:W-:Y:S01]  /*6db0*/  FADD R44, R44, -1 ;  /* 0xbf8000002c2c7421 */ /* 0x000fe20000000000 */
[----:B------:R-:W-:Y:S01]  /*6dc0*/  F2FP.PACK_AB R57, R77, R78 ;  /* 0x0000004e4d39723e */ /* 0x000fe200000000ff */
[----:B------:R-:W-:Y:S01]  /*6dd0*/  FADD R37, R16, -1 ;  /* 0xbf80000010257421 */ /* 0x000fe20000000000 */
[----:B------:R-:W-:Y:S01]  /*6de0*/  F2FP.PACK_AB R16, R63, R66 ;  /* 0x000000423f10723e */ /* 0x000fe200000000ff */
[----:B------:R-:W-:Y:S01]  /*6df0*/  FADD R39, R39, -1 ;  /* 0xbf80000027277421 */ /* 0x000fe20000000000 */
[----:B------:R0:W-:Y:S01]  /*6e00*/  STS.128 [R28], R4 ;  /* 0x000000041c007388 */ /* 0x0001e20000000c00 */
[----:B------:R-:W-:Y:S01]  /*6e10*/  FADD R46, R46, -1 ;  /* 0xbf8000002e2e7421 */ /* 0x000fe20000000000 */
[----:B------:R-:W-:Y:S01]  /*6e20*/  F2FP.PACK_AB R63, R47, R48 ;  /* 0x000000302f3f723e */ /* 0x000fe200000000ff */
[----:B------:R-:W-:Y:S01]  /*6e30*/  FFMA.FTZ R42, R37, R56, -0.16845393180847167969 ;  /* 0xbe2c7f30252a7423 */ /* 0x000fe20000010038 */
[----:B------:R-:W-:Y:S01]  /*6e40*/  STS.128 [R28+0x880], R16 ;  /* 0x000880101c007388 */ /* 0x000fe20000000c00 */
[----:B------:R-:W-:Y:S01]  /*6e50*/  IMAD R47, R175, 0x6, RZ ;  /* 0x00000006af2f7824 */ /* 0x000fe200078e02ff */
[----:B------:R-:W-:Y:S01]  /*6e60*/  F2FP.PACK_AB R66, R71, R72 ;  /* 0x000000484742723e */ /* 0x000fe200000000ff */
[----:B------:R-:W-:Y:S01]  /*6e70*/  FFMA.FTZ R42, R37, R42, 0.1716887056827545166 ;  /* 0x3e2fcf2a252a7423 */ /* 0x000fe2000001002a */
[----:B------:R-:W-:Y:S01]  /*6e80*/  BAR.SYNC.DEFER_BLOCKING 0x0 ;  /* 0x0000000000007b1d */ /* 0x000fe20000010000 */
[C---:B------:R-:W-:Y:S01]  /*6e90*/  IMAD R55, R175.reuse, 0xa, RZ ;  /* 0x0000000aaf377824 */ /* 0x040fe200078e02ff */
[----:B------:R-:W-:Y:S01]  /*6ea0*/  LEA R71, R175, R175, 0x4 ;  /* 0x000000afaf477211 */ /* 0x000fe200078e20ff */
[----:B------:R-:W-:-:S02]  /*6eb0*/  FFMA.FTZ R42, R37, R42, -0.17900948226451873779 ;  /* 0xbe374e43252a7423 */ /* 0x000fc4000001002a */
[----:B------:R-:W-:Y:S02]  /*6ec0*/  IMAD R73, R175, 0x12, RZ ;  /* 0x00000012af497824 */ /* 0x000fe400078e02ff */
[----:B------:R-:W-:Y:S01]  /*6ed0*/  FFMA.FTZ R42, R37, R42, 0.20512372255325317383 ;  /* 0x3e520bf4252a7423 */ /* 0x000fe2000001002a */
[----:B0-----:R-:W-:Y:S01]  /*6ee0*/  @P4 MOV R6, 0x7f800000 ;  /* 0x7f80000000064802 */ /* 0x001fe20000000f00 */
[-C--:B------:R-:W-:Y:S02]  /*6ef0*/  FFMA.FTZ R5, R44, R56.reuse, -0.16845393180847167969 ;  /* 0xbe2c7f302c057423 */ /* 0x080fe40000010038 */
[-C--:B------:R-:W-:Y:S02]  /*6f00*/  FFMA.FTZ R4, R39, R56.reuse, -0.16845393180847167969 ;  /* 0xbe2c7f3027047423 */ /* 0x080fe40000010038 */
[----:B------:R-:W-:Y:S01]  /*6f10*/  FFMA.FTZ R7, R46, R56, -0.16845393180847167969 ;  /* 0xbe2c7f302e077423 */ /* 0x000fe20000010038 */
[----:B------:R-:W-:Y:S01]  /*6f20*/  F2FP.PACK_AB R56, R81, R82 ;  /* 0x000000525138723e */ /* 0x000fe200000000ff */
[----:B------:R-:W-:-:S02]  /*6f30*/  FFMA.FTZ R5, R44, R5, 0.1716887056827545166 ;  /* 0x3e2fcf2a2c057423 */ /* 0x000fc40000010005 */
[C---:B------:R-:W-:Y:S02]  /*6f40*/  FFMA.FTZ R4, R39.reuse, R4, 0.1716887056827545166 ;  /* 0x3e2fcf2a27047423 */ /* 0x040fe40000010004 */
[----:B------:R-:W-:Y:S02]  /*6f50*/  FFMA.FTZ R7, R46, R7, 0.1716887056827545166 ;  /* 0x3e2fcf2a2e077423 */ /* 0x000fe40000010007 */
[----:B------:R-:W-:Y:S02]  /*6f60*/  FFMA.FTZ R5, R44, R5, -0.17900948226451873779 ;  /* 0xbe374e432c057423 */ /* 0x000fe40000010005 */
[C---:B------:R-:W-:Y:S01]  /*6f70*/  FFMA.FTZ R4, R39.reuse, R4, -0.17900948226451873779 ;  /* 0xbe374e4327047423 */ /* 0x040fe20000010004 */
[----:B------:R-:W0:Y:S01]  /*6f80*/  LDS.128 R16, [R36] ;  /* 0x0000000024107984 */ /* 0x000e220000000c00 */
[----:B------:R-:W-:Y:S02]  /*6f90*/  FFMA.FTZ R7, R46, R7, -0.17900948226451873779 ;  /* 0xbe374e432e077423 */ /* 0x000fe40000010007 */
[----:B------:R-:W-:Y:S01]  /*6fa0*/  FFMA.FTZ R5, R44, R5, 0.20512372255325317383 ;  /* 0x3e520bf42c057423 */ /* 0x000fe20000010005 */
[----:B------:R-:W-:Y:S01]  /*6fb0*/  LDS.128 R8, [R120] ;  /* 0x0000000078087984 */ /* 0x000fe20000000c00 */
[----:B------:R-:W-:-:S02]  /*6fc0*/  FFMA.FTZ R4, R39, R4, 0.20512372255325317383 ;  /* 0x3e520bf427047423 */ /* 0x000fc40000010004 */
[----:B------:R-:W-:Y:S02]  /*6fd0*/  FFMA.FTZ R7, R46, R7, 0.20512372255325317383 ;  /* 0x3e520bf42e077423 */ /* 0x000fe40000010007 */
[----:B------:R-:W-:Y:S02]  /*6fe0*/  FFMA.FTZ R5, R44, R5, -0.24046532809734344482 ;  /* 0xbe763c8b2c057423 */ /* 0x000fe40000010005 */
[----:B------:R-:W-:Y:S02]  /*6ff0*/  FFMA.FTZ R42, R37, R42, -0.24046532809734344482 ;  /* 0xbe763c8b252a7423 */ /* 0x000fe4000001002a */
[----:B------:R-:W-:Y:S02]  /*7000*/  FFMA.FTZ R4, R39, R4, -0.24046532809734344482 ;  /* 0xbe763c8b27047423 */ /* 0x000fe40000010004 */
[----:B------:R-:W-:Y:S02]  /*7010*/  FFMA.FTZ R7, R46, R7, -0.24046532809734344482 ;  /* 0xbe763c8b2e077423 */ /* 0x000fe40000010007 */
[----:B------:R-:W-:-:S02]  /*7020*/  FFMA.FTZ R5, R44, R5, 0.28857114911079406738 ;  /* 0x3e93bf992c057423 */ /* 0x000fc40000010005 */
[----:B------:R-:W-:Y:S02]  /*7030*/  FFMA.FTZ R42, R37, R42, 0.28857114911079406738 ;  /* 0x3e93bf99252a7423 */ /* 0x000fe4000001002a */
[----:B------:R-:W-:Y:S02]  /*7040*/  FFMA.FTZ R4, R39, R4, 0.28857114911079406738 ;  /* 0x3e93bf9927047423 */ /* 0x000fe40000010004 */
[----:B------:R-:W-:Y:S02]  /*7050*/  FFMA.FTZ R7, R46, R7, 0.28857114911079406738 ;  /* 0x3e93bf992e077423 */ /* 0x000fe40000010007 */
[----:B------:R-:W-:Y:S02]  /*7060*/  FFMA.FTZ R5, R44, R5, -0.36067417263984680176 ;  /* 0xbeb8aa492c057423 */ /* 0x000fe40000010005 */
[----:B------:R-:W-:Y:S02]  /*7070*/  FFMA.FTZ R42, R37, R42, -0.36067417263984680176 ;  /* 0xbeb8aa49252a7423 */ /* 0x000fe4000001002a */
[----:B------:R-:W-:-:S02]  /*7080*/  FFMA.FTZ R4, R39, R4, -0.36067417263984680176 ;  /* 0xbeb8aa4927047423 */ /* 0x000fc40000010004 */
[----:B------:R-:W-:Y:S02]  /*7090*/  FFMA.FTZ R7, R46, R7, -0.36067417263984680176 ;  /* 0xbeb8aa492e077423 */ /* 0x000fe40000010007 */
[----:B------:R-:W-:Y:S02]  /*70a0*/  FFMA.FTZ R5, R44, R5, 0.48089820146560668945 ;  /* 0x3ef6384a2c057423 */ /* 0x000fe40000010005 */
[----:B------:R-:W-:Y:S02]  /*70b0*/  FFMA.FTZ R42, R37, R42, 0.48089820146560668945 ;  /* 0x3ef6384a252a7423 */ /* 0x000fe4000001002a */
[----:B------:R-:W-:Y:S02]  /*70c0*/  FFMA.FTZ R4, R39, R4, 0.48089820146560668945 ;  /* 0x3ef6384a27047423 */ /* 0x000fe40000010004 */
[----:B------:R-:W-:Y:S02]  /*70d0*/  FFMA.FTZ R7, R46, R7, 0.48089820146560668945 ;  /* 0x3ef6384a2e077423 */ /* 0x000fe40000010007 */
[----:B------:R-:W-:-:S02]  /*70e0*/  FFMA.FTZ R5, R44, R5, -0.72134751081466674805 ;  /* 0xbf38aa3b2c057423 */ /* 0x000fc40000010005 */
[----:B------:R-:W-:Y:S02]  /*70f0*/  FFMA.FTZ R42, R37, R42, -0.72134751081466674805 ;  /* 0xbf38aa3b252a7423 */ /* 0x000fe4000001002a */
[----:B------:R-:W-:Y:S02]  /*7100*/  FFMA.FTZ R4, R39, R4, -0.72134751081466674805 ;  /* 0xbf38aa3b27047423 */ /* 0x000fe40000010004 */
[----:B------:R-:W-:Y:S02]  /*7110*/  FFMA.FTZ R7, R46, R7, -0.72134751081466674805 ;  /* 0xbf38aa3b2e077423 */ /* 0x000fe40000010007 */
[----:B------:R-:W-:Y:S02]  /*7120*/  FMUL R5, R44, R5 ;  /* 0x000000052c057220 */ /* 0x000fe40000400000 */
[----:B------:R-:W-:Y:S02]  /*7130*/  FMUL R42, R37, R42 ;  /* 0x0000002a252a7220 */ /* 0x000fe40000400000 */
[----:B------:R-:W-:-:S02]  /*7140*/  FMUL R4, R39, R4 ;  /* 0x0000000427047220 */ /* 0x000fc40000400000 */
[----:B------:R-:W-:Y:S02]  /*7150*/  FMUL R7, R46, R7 ;  /* 0x000000072e077220 */ /* 0x000fe40000400000 */
[----:B------:R-:W-:Y:S02]  /*7160*/  FMUL R5, R44, R5 ;  /* 0x000000052c057220 */ /* 0x000fe40000400000 */
[----:B------:R-:W-:Y:S02]  /*7170*/  FMUL R42, R37, R42 ;  /* 0x0000002a252a7220 */ /* 0x000fe40000400000 */
[----:B------:R-:W-:Y:S02]  /*7180*/  FMUL R4, R39, R4 ;  /* 0x0000000427047220 */ /* 0x000fe40000400000 */
[----:B------:R-:W-:Y:S02]  /*7190*/  FMUL R7, R46, R7 ;  /* 0x000000072e077220 */ /* 0x000fe40000400000 */
[----:B------:R-:W-:Y:S01]  /*71a0*/  FFMA.FTZ R44, R44, 1.4426950216293334961, R5 ;  /* 0x3fb8aa3b2c2c7823 */ /* 0x000fe20000010005 */
[----:B------:R-:W-:Y:S01]  /*71b0*/  @P0 MOV R5, 0x7f800000 ;  /* 0x7f80000000050802 */ /* 0x000fe20000000f00 */
[----:B------:R-:W-:-:S02]  /*71c0*/  FFMA.FTZ R37, R37, 1.4426950216293334961, R42 ;  /* 0x3fb8aa3b25257823 */ /* 0x000fc4000001002a */
[----:B------:R-:W-:Y:S01]  /*71d0*/  FFMA.FTZ R4, R39, 1.4426950216293334961, R4 ;  /* 0x3fb8aa3b27047823 */ /* 0x000fe20000010004 */
[----:B------:R-:W-:Y:S01]  /*71e0*/  SHF.L.U32 R39, R175, 0x2, RZ ;  /* 0x00000002af277819 */ /* 0x000fe200000006ff */
[----:B------:R-:W-:Y:S02]  /*71f0*/  FFMA.FTZ R46, R46, 1.4426950216293334961, R7 ;  /* 0x3fb8aa3b2e2e7823 */ /* 0x000fe40000010007 */
[----:B------:R-:W-:Y:S01]  /*7200*/  FADD R40, R40, R37 ;  /* 0x0000002528287221 */ /* 0x000fe20000000000 */
[----:B------:R-:W-:Y:S01]  /*7210*/  LOP3.LUT R37, R36, 0x60, RZ, 0x3c, !PT ;  /* 0x0000006024257812 */ /* 0x000fe200078e3cff */
[----:B------:R-:W-:Y:S01]  /*7220*/  FADD R42, R43, R4 ;  /* 0x000000042b2a7221 */ /* 0x000fe20000000000 */
[----:B------:R-:W-:Y:S01]  /*7230*/  @P1 MOV R4, 0x7f800000 ;  /* 0x7f80000000041802 */ /* 0x000fe20000000f00 */
[----:B------:R-:W-:Y:S01]  /*7240*/  FADD R43, R45, R46 ;  /* 0x0000002e2d2b7221 */ /* 0x000fe20000000000 */
[----:B------:R-:W-:Y:S01]  /*7250*/  LEA R45, R175, R175, 0x2 ;  /* 0x000000afaf2d7211 */ /* 0x000fe200078e10ff */
[----:B------:R-:W-:Y:S01]  /*7260*/  @P0 FFMA.FTZ R40, R20, R5, +INF ;  /* 0x7f80000014280423 */ /* 0x000fe20000010005 */
[----:B------:R-:W-:Y:S01]  /*7270*/  @P5 MOV R5, 0x7f800000 ;  /* 0x7f80000000055802 */ /* 0x000fe20000000f00 */
[C---:B------:R-:W-:Y:S01]  /*7280*/  @P4 FFMA.FTZ R43, R29.reuse, R6, +INF ;  /* 0x7f8000001d2b4423 */ /* 0x040fe20000010006 */
[----:B------:R-:W-:Y:S01]  /*7290*/  FSETP.NEU.AND P0, PT, R29, RZ, PT ;  /* 0x000000ff1d00720b */ /* 0x000fe20003f0d000 */
[----:B------:R-:W-:Y:S01]  /*72a0*/  FADD R41, R41, R44 ;  /* 0x0000002c29297221 */ /* 0x000fe20000000000 */
[----:B------:R-:W-:Y:S01]  /*72b0*/  LOP3.LUT R29, R36, 0x20, RZ, 0x3c, !PT ;  /* 0x00000020241d7812 */ /* 0x000fe200078e3cff */
[----:B------:R-:W-:Y:S01]  /*72c0*/  @P1 FFMA.FTZ R41, R21, R4, +INF ;  /* 0x7f80000015291423 */ /* 0x000fe20000010004 */
[----:B------:R-:W-:Y:S01]  /*72d0*/  F2FP.PACK_AB R21, R33, R34 ;  /* 0x000000222115723e */ /* 0x000fe200000000ff */
[C---:B------:R-:W-:Y:S01]  /*72e0*/  @P5 FFMA.FTZ R42, R22.reuse, R5, +INF ;  /* 0x7f800000162a5423 */ /* 0x040fe20000010005 */
[C---:B------:R-:W-:Y:S01]  /*72f0*/  SHF.L.U32 R33, R175.reuse, 0x1, RZ ;  /* 0x00000001af217819 */ /* 0x040fe200000006ff */
[----:B------:R-:W1:Y:S01]  /*7300*/  LDS.128 R12, [R29] ;  /* 0x000000001d0c7984 */ /* 0x000e620000000c00 */
[----:B------:R-:W-:Y:S01]  /*7310*/  FSETP.NEU.AND P1, PT, R22, RZ, PT ;  /* 0x000000ff1600720b */ /* 0x000fe20003f2d000 */
[----:B------:R-:W-:Y:S01]  /*7320*/  IMAD R77, R175, 0x14, RZ ;  /* 0x00000014af4d7824 */ /* 0x000fe200078e02ff */
[----:B------:R-:W-:Y:S01]  /*7330*/  F2FP.PACK_AB R22, R31, R32 ;  /* 0x000000201f16723e */ /* 0x000fe200000000ff */
[----:B------:R-:W2:Y:S01]  /*7340*/  LDS.128 R4, [R37] ;  /* 0x0000000025047984 */ /* 0x000ea20000000c00 */
[----:B------:R-:W-:Y:S01]  /*7350*/  IADD3 R30, P4, R33, R2, RZ ;  /* 0x00000002211e7210 */ /* 0x000fe20007f9e0ff */
[----:B------:R-:W-:Y:S01]  /*7360*/  IMAD R85, R175, 0x16, RZ ;  /* 0x00000016af557824 */ /* 0x000fe200078e02ff */
[----:B------:R-:W-:Y:S01]  /*7370*/  F2FP.PACK_AB R20, R35, R38 ;  /* 0x000000262314723e */ /* 0x000fe200000000ff */
[----:B------:R-:W-:Y:S01]  /*7380*/  BAR.SYNC.DEFER_BLOCKING 0x0 ;  /* 0x0000000000007b1d */ /* 0x000fe20000010000 */
[CC--:B------:R-:W-:Y:S01]  /*7390*/  LEA R32, P5, R175.reuse, R2.reuse, 0x2 ;  /* 0x00000002af207211 */ /* 0x0c0fe200078a10ff */
[C---:B------:R-:W-:Y:S01]  /*73a0*/  IMAD R89, R175.reuse, 0x18, RZ ;  /* 0x00000018af597824 */ /* 0x040fe200078e02ff */
[C---:B------:R-:W-:Y:S01]  /*73b0*/  LEA R35, R175.reuse, R175, 0x1 ;  /* 0x000000afaf237211 */ /* 0x040fe200078e08ff */
[----:B------:R-:W-:Y:S01]  /*73c0*/  IMAD R93, R175, 0x1a, RZ ;  /* 0x0000001aaf5d7824 */ /* 0x000fe200078e02ff */
[-C--:B------:R-:W-:Y:S01]  /*73d0*/  IADD3 R34, P6, R47, R2.reuse, RZ ;  /* 0x000000022f227210 */ /* 0x080fe20007fde0ff */
[C---:B------:R-:W-:Y:S01]  /*73e0*/  IMAD R97, R175.reuse, 0x1c, RZ ;  /* 0x0000001caf617824 */ /* 0x040fe200078e02ff */
[CC--:B------:R-:W-:Y:S01]  /*73f0*/  LEA.HI.X.SX32 R31, R175.reuse, R3.reuse, 0x1, P4 ;  /* 0x00000003af1f7211 */ /* 0x0c0fe200020f0eff */
[C---:B------:R-:W-:Y:S01]  /*7400*/  IMAD R101, R175.reuse, 0x1e, RZ ;  /* 0x0000001eaf657824 */ /* 0x040fe200078e02ff */
[CC--:B------:R-:W-:Y:S01]  /*7410*/  LEA R38, P4, R175.reuse, R2.reuse, 0x3 ;  /* 0x00000002af267211 */ /* 0x0c0fe200078818ff */
        /* <DEDUP_REMOVED lines=10> */
[C---:B------:R-:W-:Y:S01]  /*74c0*/  IMAD R75, R175.reuse, 0x13, RZ ;  /* 0x00000013af4b7824 */ /* 0x040fe200078e02ff */
[C---:B------:R-:W-:Y:S01]  /*74d0*/  LEA R50, P5, R175.reuse, R2, 0x4 ;  /* 0x00000002af327211 */ /* 0x040fe200078a20ff */
[----:B------:R-:W-:Y:S01]  /*74e0*/  IMAD R131, R175, 0x2c, RZ ;  /* 0x0000002caf837824 */ /* 0x000fe200078e02ff */
[----:B------:R-:W-:Y:S01]  /*74f0*/  FSEL R40, R40, -INF , P3 ;  /* 0xff80000028287808 */ /* 0x000fe20001800000 */
[----:B------:R3:W-:Y:S01]  /*7500*/  STS.128 [R28], R56 ;  /* 0x000000381c007388 */ /* 0x0007e20000000c00 */
[----:B------:R-:W-:Y:S01]  /*7510*/  LEA.HI.X.SX32 R51, R51, R3, 0x1, P5 ;  /* 0x0000000333337211 */ /* 0x000fe200028f0eff */
[----:B------:R-:W-:Y:S01]  /*7520*/  IMAD R83, R175, 0x15, RZ ;  /* 0x00000015af537824 */ /* 0x000fe200078e02ff */
[----:B------:R-:W-:Y:S01]  /*7530*/  FSEL R41, R41, -INF , P2 ;  /* 0xff80000029297808 */ /* 0x000fe20001000000 */
[----:B------:R4:W-:Y:S01]  /*7540*/  STS.128 [R28+0x800], R60 ;  /* 0x0008003c1c007388 */ /* 0x0009e20000000c00 */
[C---:B------:R-:W-:Y:S01]  /*7550*/  IMAD R143, R175.reuse, 0x2e, RZ ;  /* 0x0000002eaf8f7824 */ /* 0x040fe200078e02ff */
[----:B------:R-:W-:Y:S01]  /*7560*/  FSEL R42, R42, -INF , P1 ;  /* 0xff8000002a2a7808 */ /* 0x000fe20000800000 */
[C---:B------:R-:W-:Y:S01]  /*7570*/  IMAD R155, R175.reuse, 0x30, RZ ;  /* 0x00000030af9b7824 */ /* 0x040fe200078e02ff */
[----:B------:R5:W-:Y:S01]  /*7580*/  STS.128 [R28+0x80], R64 ;  /* 0x000080401c007388 */ /* 0x000be20000000c00 */
[----:B------:R-:W-:Y:S01]  /*7590*/  IMAD R87, R175, 0x17, RZ ;  /* 0x00000017af577824 */ /* 0x000fe200078e02ff */
[----:B------:R-:W-:Y:S01]  /*75a0*/  FSEL R43, R43, -INF , P0 ;  /* 0xff8000002b2b7808 */ /* 0x000fe20000000000 */
[C---:B------:R-:W-:Y:S01]  /*75b0*/  IMAD R159, R175.reuse, 0x32, RZ ;  /* 0x00000032af9f7824 */ /* 0x040fe200078e02ff */
[----:B------:R-:W-:Y:S01]  /*75c0*/  STS.128 [R28+0x880], R20 ;  /* 0x000880141c007388 */ /* 0x000fe20000000c00 */
[----:B------:R-:W-:-:S02]  /*75d0*/  IMAD R163, R175, 0x34, RZ ;  /* 0x00000034afa37824 */ /* 0x000fc400078e02ff */
[----:B------:R-:W-:Y:S01]  /*75e0*/  IMAD R167, R175, 0x36, RZ ;  /* 0x00000036afa77824 */ /* 0x000fe200078e02ff */
[-C--:B---3--:R-:W-:Y:S01]  /*75f0*/  IADD3 R56, P5, R85, R2.reuse, RZ ;  /* 0x0000000255387210 */ /* 0x088fe20007fbe0ff */
[C---:B------:R-:W-:Y:S01]  /*7600*/  IMAD R59, R175.reuse, 0xc, RZ ;  /* 0x0000000caf3b7824 */ /* 0x040fe200078e02ff */
[----:B------:R-:W-:Y:S01]  /*7610*/  BAR.SYNC.DEFER_BLOCKING 0x0 ;  /* 0x0000000000007b1d */ /* 0x000fe20000010000 */
[C---:B------:R-:W-:Y:S02]  /*7620*/  IMAD R57, R175.reuse, 0xb, RZ ;  /* 0x0000000baf397824 */ /* 0x040fe400078e02ff */
[----:B----4-:R-:W-:Y:S01]  /*7630*/  IMAD R63, R175, 0xe, RZ ;  /* 0x0000000eaf3f7824 */ /* 0x010fe200078e02ff */
        /* <DEDUP_REMOVED lines=24> */
[----:B------:R-:W-:Y:S01]  /*77c0*/  LEA.HI.X.SX32 R59, R59, R3, 0x1, P6 ;  /* 0x000000033b3b7211 */ /* 0x000fe200030f0eff */
[C---:B------:R-:W-:Y:S01]  /*77d0*/  IMAD R111, R175.reuse, 0x23, RZ ;  /* 0x00000023af6f7824 */ /* 0x040fe200078e02ff */
[C---:B-----5:R-:W-:Y:S01]  /*77e0*/  LEA R65, R175.reuse, -R175, 0x4 ;  /* 0x800000afaf417211 */ /* 0x060fe200078e20ff */
[----:B------:R-:W-:Y:S01]  /*77f0*/  IMAD R185, R175, 0x4a, RZ ;  /* 0x0000004aafb97824 */ /* 0x000fe200078e02ff */
[-C--:B------:R-:W-:Y:S01]  /*7800*/  IADD3 R68, P6, R101, R2.reuse, RZ ;  /* 0x0000000265447210 */ /* 0x080fe20007fde0ff */
[----:B------:R-:W-:Y:S01]  /*7810*/  IMAD R187, R175, 0x4c, RZ ;  /* 0x0000004cafbb7824 */ /* 0x000fe200078e02ff */
[-C--:B------:R-:W-:Y:S01]  /*7820*/  LEA.HI.X.SX32 R61, R61, R3.reuse, 0x1, P4 ;  /* 0x000000033d3d7211 */ /* 0x080fe200020f0eff */
[C---:B------:R-:W-:Y:S01]  /*7830*/  IMAD R189, R175.reuse, 0x4e, RZ ;  /* 0x0000004eafbd7824 */ /* 0x040fe200078e02ff */
[C---:B------:R-:W-:Y:S01]  /*7840*/  SHF.L.U32 R67, R175.reuse, 0x4, RZ ;  /* 0x00000004af437819 */ /* 0x040fe200000006ff */
        /* <DEDUP_REMOVED lines=74> */
[----:B0-----:R1:W-:Y:S01]  /*7cf0*/  STG.E.U16 [R2.64], R16 ;  /* 0x0000001002007986 */ /* 0x0013e2000c101504 */
[-C--:B------:R-:W-:Y:S01]  /*7d00*/  LEA.HI.X.SX32 R99, R105, R3.reuse, 0x1, P5 ;  /* 0x0000000369637211 */ /* 0x080fe200028f0eff */
[----:B------:R-:W-:Y:S01]  /*7d10*/  FFMA R40, R40, 0.69314718246459960938, R27 ;  /* 0x3f31721828287823 */ /* 0x000fe2000000001b */
[-C--:B------:R-:W-:Y:S01]  /*7d20*/  IADD3 R104, P5, R181, R2.reuse, RZ ;  /* 0x00000002b5687210 */ /* 0x080fe20007fbe0ff */
[----:B------:R-:W-:Y:S01]  /*7d30*/  FFMA R41, R41, 0.69314718246459960938, R26 ;  /* 0x3f31721829297823 */ /* 0x000fe2000000001a */
[-C--:B------:R-:W-:Y:S01]  /*7d40*/  LEA.HI.X.SX32 R101, R107, R3.reuse, 0x1, P6 ;  /* 0x000000036b657211 */ /* 0x080fe200030f0eff */
[----:B------:R-:W-:Y:S01]  /*7d50*/  FFMA R42, R42, 0.69314718246459960938, R25 ;  /* 0x3f3172182a2a7823 */ /* 0x000fe20000000019 */
[----:B------:R-:W-:Y:S01]  /*7d60*/  IADD3 R106, P6, R183, R2, RZ ;  /* 0x00000002b76a7210 */ /* 0x000fe20007fde0ff */
[----:B------:R-:W-:Y:S01]  /*7d70*/  FFMA R43, R43, 0.69314718246459960938, R24 ;  /* 0x3f3172182b2b7823 */ /* 0x000fe20000000018 */
[----:B------:R-:W-:-:S02]  /*7d80*/  LEA.HI.X.SX32 R103, R109, R3, 0x1, P4 ;  /* 0x000000036d677211 */ /* 0x000fc400020f0eff */
[-C--:B------:R-:W-:Y:S02]  /*7d90*/  IADD3 R108, P4, R185, R2.reuse, RZ ;  /* 0x00000002b96c7210 */ /* 0x080fe40007f9e0ff */
[-C--:B------:R-:W-:Y:S02]  /*7da0*/  LEA.HI.X.SX32 R105, R111, R3.reuse, 0x1, P5 ;  /* 0x000000036f697211 */ /* 0x080fe400028f0eff */
[-C--:B------:R-:W-:Y:S02]  /*7db0*/  IADD3 R110, P5, R187, R2.reuse, RZ ;  /* 0x00000002bb6e7210 */ /* 0x080fe40007fbe0ff */
[-C--:B------:R-:W-:Y:S02]  /*7dc0*/  LEA.HI.X.SX32 R107, R113, R3.reuse, 0x1, P6 ;  /* 0x00000003716b7211 */ /* 0x080fe400030f0eff */
[----:B------:R-:W-:Y:S02]  /*7dd0*/  IADD3 R112, P6, R189, R2, RZ ;  /* 0x00000002bd707210 */ /* 0x000fe40007fde0ff */
        /* <DEDUP_REMOVED lines=49> */
[-C--:B------:R-:W-:Y:S02]  /*80f0*/  LEA.HI.X.SX32 R133, R135, R3.reuse, 0x1, P5 ;  /* 0x0000000387857211 */ /* 0x080fe400028f0eff */
[----:B------:R-:W-:Y:S02]  /*8100*/  LEA.HI.X.SX32 R135, R121, R3, 0x1, P6 ;  /* 0x0000000379877211 */ /* 0x000fe400030f0eff */
[----:B------:R-:W-:Y:S02]  /*8110*/  PRMT R121, R16, 0x7632, R121 ;  /* 0x0000763210797816 */ /* 0x000fe40000000079 */
[----:B-1----:R-:W-:Y:S02]  /*8120*/  PRMT R3, R12, 0x7632, R3 ;  /* 0x000076320c037816 */ /* 0x002fe40000000003 */
[----:B------:R-:W-:Y:S01]  /*8130*/  PRMT R22, R8, 0x7632, R22 ;  /* 0x0000763208167816 */ /* 0x000fe20000000016 */
[----:B------:R-:W-:Y:S01]  /*8140*/  STG.E.U16 [R30.64], R121 ;  /* 0x000000791e007986 */ /* 0x000fe2000c101504 */
[----:B--2---:R-:W-:-:S02]  /*8150*/  PRMT R20, R4, 0x7632, R20 ;  /* 0x0000763204147816 */ /* 0x004fc40000000014 */
[----:B------:R-:W-:Y:S01]  /*8160*/  PRMT R2, R17, 0x7632, R2 ;  /* 0x0000763211027816 */ /* 0x000fe20000000002 */
[----:B------:R-:W-:Y:S01]  /*8170*/  STG.E.U16 [R32.64], R12 ;  /* 0x0000000c20007986 */ /* 0x000fe2000c101504 */
[----:B------:R-:W-:-:S03]  /*8180*/  PRMT R28, R13, 0x7632, R28 ;  /* 0x000076320d1c7816 */ /* 0x000fc6000000001c */
[----:B------:R0:W-:Y:S04]  /*8190*/  STG.E.U16 [R34.64], R3 ;  /* 0x0000000322007986 */ /* 0x0001e8000c101504 */
[----:B------:R1:W-:Y:S04]  /*81a0*/  STG.E.U16 [R38.64], R8 ;  /* 0x0000000826007986 */ /* 0x0003e8000c101504 */
[----:B------:R2:W-:Y:S04]  /*81b0*/  STG.E.U16 [R44.64], R22 ;  /* 0x000000162c007986 */ /* 0x0005e8000c101504 */
[----:B------:R3:W-:Y:S01]  /*81c0*/  STG.E.U16 [R46.64], R4 ;  /* 0x000000042e007986 */ /* 0x0007e2000c101504 */
[----:B0-----:R-:W-:-:S03]  /*81d0*/  PRMT R3, R9, 0x7632, R3 ;  /* 0x0000763209037816 */ /* 0x001fc60000000003 */
[----:B------:R0:W-:Y:S01]  /*81e0*/  STG.E.U16 [R48.64], R20 ;  /* 0x0000001430007986 */ /* 0x0001e2000c101504 */
[----:B-1----:R-:W-:-:S03]  /*81f0*/  PRMT R8, R5, 0x7632, R8 ;  /* 0x0000763205087816 */ /* 0x002fc60000000008 */
[----:B------:R-:W-:Y:S01]  /*8200*/  STG.E.U16 [R50.64], R17 ;  /* 0x0000001132007986 */ /* 0x000fe2000c101504 */
[----:B--2---:R-:W-:-:S03]  /*8210*/  PRMT R44, R15, 0x7632, R44 ;  /* 0x000076320f2c7816 */ /* 0x004fc6000000002c */
[----:B------:R1:W-:Y:S01]  /*8220*/  STG.E.U16 [R52.64], R2 ;  /* 0x0000000234007986 */ /* 0x0003e2000c101504 */
[----:B---3--:R-:W-:Y:S02]  /*8230*/  PRMT R4, R18, 0x7632, R4 ;  /* 0x0000763212047816 */ /* 0x008fe40000000004 */
[----:B------:R-:W-:Y:S01]  /*8240*/  PRMT R46, R11, 0x7632, R46 ;  /* 0x000076320b2e7816 */ /* 0x000fe2000000002e */
[----:B------:R-:W-:Y:S01]  /*8250*/  STG.E.U16 [R54.64], R13 ;  /* 0x0000000d36007986 */ /* 0x000fe2000c101504 */
[----:B0-----:R-:W-:-:S03]  /*8260*/  PRMT R48, R7, 0x7632, R48 ;  /* 0x0000763207307816 */ /* 0x001fc60000000030 */
[----:B------:R-:W0:Y:S04]  /*8270*/  LDS.128 R20, [R36] ;  /* 0x0000000024147984 */ /* 0x000e280000000c00 */
[----:B------:R-:W-:Y:S01]  /*8280*/  STG.E.U16 [R56.64], R28 ;  /* 0x0000001c38007986 */ /* 0x000fe2000c101504 */
[----:B-1----:R-:W-:-:S03]  /*8290*/  PRMT R2, R14, 0x7632, R2 ;  /* 0x000076320e027816 */ /* 0x002fc60000000002 */
[----:B------:R-:W1:Y:S04]  /*82a0*/  LDS.128 R28, [R29] ;  /* 0x000000001d1c7984 */ /* 0x000e680000000c00 */
[----:B------:R-:W2:Y:S04]  /*82b0*/  LDS.128 R32, [R120] ;  /* 0x0000000078207984 */ /* 0x000ea80000000c00 */
[----:B------:R-:W3:Y:S04]  /*82c0*/  LDS.128 R36, [R37] ;  /* 0x0000000025247984 */ /* 0x000ee80000000c00 */
[----:B------:R-:W-:Y:S04]  /*82d0*/  STG.E.U16 [R58.64], R9 ;  /* 0x000000093a007986 */ /* 0x000fe8000c101504 */
[----:B------:R4:W-:Y:S04]  /*82e0*/  STG.E.U16 [R60.64], R3 ;  /* 0x000000033c007986 */ /* 0x0009e8000c101504 */
[----:B------:R5:W-:Y:S04]  /*82f0*/  STG.E.U16 [R62.64], R5 ;  /* 0x000000053e007986 */ /* 0x000be8000c101504 */
[----:B------:R-:W-:Y:S04]  /*8300*/  STG.E.U16 [R68.64], R8 ;  /* 0x0000000844007986 */ /* 0x000fe8000c101504 */
[----:B------:R-:W-:Y:S01]  /*8310*/  STG.E.U16 [R78.64], R18 ;  /* 0x000000124e007986 */ /* 0x000fe2000c101504 */
[----:B----4-:R-:W-:-:S03]  /*8320*/  PRMT R3, R10, 0x7632, R3 ;  /* 0x000076320a037816 */ /* 0x010fc60000000003 */
[----:B------:R4:W-:Y:S01]  /*8330*/  STG.E.U16 [R70.64], R4 ;  /* 0x0000000446007986 */ /* 0x0009e2000c101504 */
[----:B-----5:R-:W-:Y:S02]  /*8340*/  PRMT R5, R6, 0x7632, R5 ;  /* 0x0000763206057816 */ /* 0x020fe40000000005 */
[----:B0-----:R-:W-:Y:S01]  /*8350*/  PRMT R50, R20, 0x7632, R50 ;  /* 0x0000763214327816 */ /* 0x001fe20000000032 */
[----:B------:R-:W-:Y:S01]  /*8360*/  STG.E.U16 [R80.64], R14 ;  /* 0x0000000e50007986 */ /* 0x000fe2000c101504 */
[----:B------:R-:W-:-:S03]  /*8370*/  PRMT R58, R21, 0x7632, R58 ;  /* 0x00007632153a7816 */ /* 0x000fc6000000003a */
[----:B------:R0:W-:Y:S01]  /*8380*/  STG.E.U16 [R72.64], R2 ;  /* 0x0000000248007986 */ /* 0x0001e2000c101504 */
[----:B-1----:R-:W-:Y:S02]  /*8390*/  PRMT R52, R28, 0x7632, R52 ;  /* 0x000076321c347816 */ /* 0x002fe40000000034 */
[----:B------:R-:W-:Y:S01]  /*83a0*/  PRMT R61, R29, 0x7632, R61 ;  /* 0x000076321d3d7816 */ /* 0x000fe2000000003d */
[----:B------:R1:W-:Y:S01]  /*83b0*/  STG.E.U16 [R64.64], R10 ;  /* 0x0000000a40007986 */ /* 0x0003e2000c101504 */
[----:B----4-:R-:W-:Y:S02]  /*83c0*/  PRMT R4, R19, 0x7632, R4 ;  /* 0x0000763213047816 */ /* 0x010fe40000000004 */
[----:B--2---:R-:W-:Y:S01]  /*83d0*/  PRMT R54, R32, 0x7632, R54 ;  /* 0x0000763220367816 */ /* 0x004fe20000000036 */
[----:B------:R-:W-:Y:S01]  /*83e0*/  STG.E.U16 [R74.64], R3 ;  /* 0x000000034a007986 */ /* 0x000fe2000c101504 */
[----:B---3--:R-:W-:Y:S02]  /*83f0*/  PRMT R56, R36, 0x7632, R56 ;  /* 0x0000763224387816 */ /* 0x008fe40000000038 */
[----:B------:R-:W-:Y:S01]  /*8400*/  PRMT R63, R33, 0x7632, R63 ;  /* 0x00007632213f7816 */ /* 0x000fe2000000003f */
[----:B------:R2:W-:Y:S01]  /*8410*/  STG.E.U16 [R66.64], R6 ;  /* 0x0000000642007986 */ /* 0x0005e2000c101504 */
[----:B------:R-:W-:Y:S01]  /*8420*/  PRMT R71, R22, 0x7632, R71 ;  /* 0x0000763216477816 */ /* 0x000fe20000000047 */
[----:B0-----:R-:W-:Y:S01]  /*8430*/  IMAD R2, R168, c[0x0][0x1cc], RZ ;  /* 0x00007300a8027a24 */ /* 0x001fe200078e02ff */
[----:B------:R-:W-:Y:S01]  /*8440*/  PRMT R79, R34, 0x7632, R79 ;  /* 0x00007632224f7816 */ /* 0x000fe2000000004f */
[----:B------:R0:W-:Y:S01]  /*8450*/  STG.E.U16 [R76.64], R5 ;  /* 0x000000054c007986 */ /* 0x0001e2000c101504 */
[----:B-1----:R-:W-:-:S02]  /*8460*/  PRMT R65, R37, 0x7632, R65 ;  /* 0x0000763225417816 */ /* 0x002fc40000000041 */
[----:B------:R-:W-:Y:S01]  /*8470*/  PRMT R81, R38, 0x7632, R81 ;  /* 0x0000763226517816 */ /* 0x000fe20000000051 */
[----:B------:R1:W-:Y:S01]  /*8480*/  STG.E.U16 [R82.64], R19 ;  /* 0x0000001352007986 */ /* 0x0003e2000c101504 */
[----:B------:R-:W-:Y:S02]  /*8490*/  PRMT R72, R31, 0x7632, R72 ;  /* 0x000076321f487816 */ /* 0x000fe40000000048 */
[----:B------:R-:W-:Y:S01]  /*84a0*/  PRMT R70, R35, 0x7632, R70 ;  /* 0x0000763223467816 */ /* 0x000fe20000000046 */
[----:B------:R3:W-:Y:S01]  /*84b0*/  STG.E.U16 [R84.64], R4 ;  /* 0x0000000454007986 */ /* 0x0007e2000c101504 */
[----:B--2---:R-:W-:Y:S02]  /*84c0*/  PRMT R66, R39, 0x7632, R66 ;  /* 0x0000763227427816 */ /* 0x004fe40000000042 */
[----:B------:R-:W-:Y:S01]  /*84d0*/  SHF.L.U32 R6, R146, 0x2, RZ ;  /* 0x0000000292067819 */ /* 0x000fe200000006ff */
[----:B------:R-:W-:Y:S01]  /*84e0*/  STG.E.U16 [R86.64], R15 ;  /* 0x0000000f56007986 */ /* 0x000fe2000c101504 */
[----:B0-----:R-:W-:Y:S01]  /*84f0*/  PRMT R77, R30, 0x7632, R77 ;  /* 0x000076321e4d7816 */ /* 0x001fe2000000004d */
[----:B------:R-:W-:Y:S01]  /*8500*/  IMAD.HI R5, R146, 0x4, RZ ;  /* 0x0000000492057827 */ /* 0x000fe200078e02ff */
[----:B------:R-:W-:Y:S01]  /*8510*/  SHF.L.U32 R3, R2, 0x2, RZ ;  /* 0x0000000202037819 */ /* 0x000fe200000006ff */
[----:B------:R-:W-:Y:S01]  /*8520*/  STG.E.U16 [R88.64], R44 ;  /* 0x0000002c58007986 */ /* 0x000fe2000c101504 */
[----:B-1----:R-:W-:-:S03]  /*8530*/  PRMT R83, R23, 0x7632, R83 ;  /* 0x0000763217537816 */ /* 0x002fc60000000053 */
[----:B------:R-:W-:Y:S01]  /*8540*/  STG.E.U16 [R90.64], R11 ;  /* 0x0000000b5a007986 */ /* 0x000fe2000c101504 */
[----:B---3--:R-:W-:Y:S01]  /*8550*/  IMAD.HI R4, R2, 0x4, RZ ;  /* 0x0000000402047827 */ /* 0x008fe200078e02ff */
[----:B------:R-:W-:Y:S02]  /*8560*/  IADD3 R2, P0, P1, R6, c[0x0][0x180], R3 ;  /* 0x0000600006027a10 */ /* 0x000fe4000791e003 */
[----:B------:R-:W-:Y:S02]  /*8570*/  STG.E.U16 [R92.64], R46 ;  /* 0x0000002e5c007986 */ /* 0x000fe4000c101504 */
[----:B------:R-:W-:Y:S02]  /*8580*/  IADD3.X R3, R5, c[0x0][0x184], R4, P0, P1 ;  /* 0x0000610005037a10 */ /* 0x000fe400007e2404 */
[----:B------:R0:W-:Y:S04]  /*8590*/  STG.E.U16 [R94.64], R7 ;  /* 0x000000075e007986 */ /* 0x0001e8000c101504 */
[----:B------:R-:W-:Y:S04]  /*85a0*/  STG.E.U16 [R96.64], R48 ;  /* 0x0000003060007986 */ /* 0x000fe8000c101504 */
[----:B------:R-:W-:Y:S04]  /*85b0*/  STG.E.U16 [R98.64], R20 ;  /* 0x0000001462007986 */ /* 0x000fe8000c101504 */
[----:B------:R-:W-:Y:S01]  /*85c0*/  STG.E.U16 [R100.64], R50 ;  /* 0x0000003264007986 */ /* 0x000fe2000c101504 */
[----:B0-----:R-:W-:-:S03]  /*85d0*/  LOP3.LUT R7, R170, 0x1f8, RZ, 0xc0, !PT ;  /* 0x000001f8aa077812 */ /* 0x001fc600078ec0ff */
[----:B------:R-:W-:Y:S04]  /*85e0*/  STG.E.U16 [R102.64], R28 ;  /* 0x0000001c66007986 */ /* 0x000fe8000c101504 */
        /* <DEDUP_REMOVED lines=29> */
[----:B------:R-:W-:Y:S06]  /*87c0*/  BAR.SYNC.DEFER_BLOCKING 0x0 ;  /* 0x0000000000007b1d */ /* 0x000fec0000010000 */
[----:B------:R-:W-:Y:S04]  /*87d0*/  STS.64 [R7], R40 ;  /* 0x0000002807007388 */ /* 0x000fe80000000a00 */
[----:B------:R-:W-:Y:S04]  /*87e0*/  STS.64 [R7+0x200], R42 ;  /* 0x0002002a07007388 */ /* 0x000fe80000000a00 */
[----:B------:R-:W-:Y:S06]  /*87f0*/  BAR.SYNC.DEFER_BLOCKING 0x0 ;  /* 0x0000000000007b1d */ /* 0x000fec0000010000 */
[----:B------:R-:W0:Y:S04]  /*8800*/  LDS R9, [R0] ;  /* 0x0000000000097984 */ /* 0x000e280000000800 */
[----:B0-----:R-:W-:Y:S01]  /*8810*/  STG.E [R2.64], R9 ;  /* 0x0000000902007986 */ /* 0x001fe2000c101904 */
[----:B------:R-:W-:Y:S05]  /*8820*/  EXIT ;  /* 0x000000000000794d */ /* 0x000fea0003800000 */
.L_x_3:
[----:B------:R-:W-:-:S00]  /*8830*/  BRA `(.L_x_3) ;  /* 0xfffffff000007947 */ /* 0x000fc0000383ffff */
[----:B------:R-:W-:-:S00]  /*8840*/  NOP ;  /* 0x0000000000007918 */ /* 0x000fc00000000000 */
        /* <DEDUP_REMOVED lines=11> */
.L_x_4:


//--------------------- .nv.global.init           --------------------------
	.section	.nv.global.init,"aw",@progbits
.nv.global.init:
	.type		_$_str,@object
	.size		_$_str,(.L_0 - _$_str)
_$_str:
        /*0000*/ 	.byte	0x5f, 0x5f, 0x43, 0x55, 0x44, 0x41, 0x5f, 0x46, 0x54, 0x5a, 0x00
.L_0:


//--------------------- .nv.shared.attn_fwd       --------------------------
	.section	.nv.shared.attn_fwd,"aw",@nobits
	.sectionflags	@""
	.align	16
